//
// Generated by NVIDIA NVVM Compiler
//
// Compiler Build ID: CL-36424714
// Cuda compilation tools, release 13.0, V13.0.88
// Based on NVVM 20.0.0
//

.version 9.0
.target sm_100
.address_size 64

	// .globl	vpci_batch_f32

.visible .entry vpci_batch_f32(
	.param .u64 .ptr .align 1 vpci_batch_f32_param_0,
	.param .u64 .ptr .align 1 vpci_batch_f32_param_1,
	.param .u64 .ptr .align 1 vpci_batch_f32_param_2,
	.param .u64 .ptr .align 1 vpci_batch_f32_param_3,
	.param .u64 .ptr .align 1 vpci_batch_f32_param_4,
	.param .u64 .ptr .align 1 vpci_batch_f32_param_5,
	.param .u32 vpci_batch_f32_param_6,
	.param .u32 vpci_batch_f32_param_7,
	.param .u32 vpci_batch_f32_param_8,
	.param .u64 .ptr .align 1 vpci_batch_f32_param_9,
	.param .u64 .ptr .align 1 vpci_batch_f32_param_10
)
{
	.reg .pred 	%p<59>;
	.reg .b32 	%r<92>;
	.reg .b32 	%f<11>;
	.reg .b64 	%rd<106>;
	.reg .b64 	%fd<54>;

	ld.param.u64 	%rd30, [vpci_batch_f32_param_0];
	ld.param.u64 	%rd31, [vpci_batch_f32_param_1];
	ld.param.u64 	%rd34, [vpci_batch_f32_param_4];
	ld.param.u64 	%rd35, [vpci_batch_f32_param_5];
	ld.param.u32 	%r48, [vpci_batch_f32_param_6];
	ld.param.u32 	%r50, [vpci_batch_f32_param_7];
	ld.param.u32 	%r49, [vpci_batch_f32_param_8];
	ld.param.u64 	%rd36, [vpci_batch_f32_param_9];
	ld.param.u64 	%rd37, [vpci_batch_f32_param_10];
	mov.u32 	%r51, %ctaid.x;
	mov.u32 	%r52, %ntid.x;
	mov.u32 	%r53, %tid.x;
	mad.lo.s32 	%r1, %r51, %r52, %r53;
	setp.ge.s32 	%p1, %r1, %r50;
	@%p1 bra 	$L__BB0_46;
	cvta.to.global.u64 	%rd38, %rd34;
	cvta.to.global.u64 	%rd39, %rd35;
	cvta.to.global.u64 	%rd1, %rd36;
	cvta.to.global.u64 	%rd2, %rd37;
	mul.wide.s32 	%rd40, %r1, 4;
	add.s64 	%rd41, %rd38, %rd40;
	ld.global.nc.u32 	%r2, [%rd41];
	add.s64 	%rd42, %rd39, %rd40;
	ld.global.nc.u32 	%r3, [%rd42];
	mul.lo.s32 	%r4, %r48, %r1;
	mul.wide.s32 	%rd43, %r4, 4;
	add.s64 	%rd3, %rd1, %rd43;
	add.s64 	%rd4, %rd2, %rd43;
	setp.gt.s32 	%p2, %r2, 0;
	setp.lt.s32 	%p3, %r3, 1;
	setp.gt.s32 	%p4, %r2, %r3;
	setp.gt.s32 	%p5, %r3, %r48;
	or.pred  	%p6, %p4, %p5;
	or.pred  	%p7, %p6, %p3;
	not.pred 	%p9, %p7;
	and.pred  	%p10, %p2, %p9;
	setp.gt.s32 	%p11, %r49, -1;
	and.pred  	%p12, %p11, %p10;
	setp.gt.s32 	%p13, %r48, %r49;
	and.pred  	%p14, %p13, %p12;
	@%p14 bra 	$L__BB0_14;
	setp.lt.s32 	%p50, %r48, 1;
	@%p50 bra 	$L__BB0_46;
	and.b32  	%r5, %r48, 7;
	setp.lt.u32 	%p51, %r48, 8;
	mov.b32 	%r87, 0;
	@%p51 bra 	$L__BB0_6;
	and.b32  	%r87, %r48, 2147483640;
	neg.s32 	%r77, %r87;
	add.s64 	%rd88, %rd43, 16;
	add.s64 	%rd101, %rd1, %rd88;
	add.s64 	%rd100, %rd2, %rd88;
$L__BB0_5:
	.pragma "nounroll";
	mov.b32 	%r72, 2147483647;
	st.global.u32 	[%rd101+-16], %r72;
	st.global.u32 	[%rd100+-16], %r72;
	st.global.u32 	[%rd101+-12], %r72;
	st.global.u32 	[%rd100+-12], %r72;
	st.global.u32 	[%rd101+-8], %r72;
	st.global.u32 	[%rd100+-8], %r72;
	st.global.u32 	[%rd101+-4], %r72;
	st.global.u32 	[%rd100+-4], %r72;
	st.global.u32 	[%rd101], %r72;
	st.global.u32 	[%rd100], %r72;
	st.global.u32 	[%rd101+4], %r72;
	st.global.u32 	[%rd100+4], %r72;
	st.global.u32 	[%rd101+8], %r72;
	st.global.u32 	[%rd100+8], %r72;
	st.global.u32 	[%rd101+12], %r72;
	st.global.u32 	[%rd100+12], %r72;
	add.s32 	%r77, %r77, 8;
	add.s64 	%rd101, %rd101, 32;
	add.s64 	%rd100, %rd100, 32;
	setp.eq.s32 	%p52, %r77, 0;
	@%p52 bra 	$L__BB0_6;
	bra.uni 	$L__BB0_5;
$L__BB0_6:
	setp.eq.s32 	%p53, %r5, 0;
	@%p53 bra 	$L__BB0_46;
	and.b32  	%r37, %r48, 3;
	setp.lt.u32 	%p54, %r5, 4;
	@%p54 bra 	$L__BB0_9;
	mul.wide.u32 	%rd89, %r87, 4;
	add.s64 	%rd90, %rd3, %rd89;
	mov.b32 	%r73, 2147483647;
	st.global.u32 	[%rd90], %r73;
	add.s64 	%rd91, %rd4, %rd89;
	st.global.u32 	[%rd91], %r73;
	st.global.u32 	[%rd90+4], %r73;
	st.global.u32 	[%rd91+4], %r73;
	st.global.u32 	[%rd90+8], %r73;
	st.global.u32 	[%rd91+8], %r73;
	st.global.u32 	[%rd90+12], %r73;
	st.global.u32 	[%rd91+12], %r73;
	add.s32 	%r87, %r87, 4;
$L__BB0_9:
	setp.eq.s32 	%p55, %r37, 0;
	@%p55 bra 	$L__BB0_46;
	setp.eq.s32 	%p56, %r37, 1;
	@%p56 bra 	$L__BB0_12;
	mul.wide.u32 	%rd92, %r87, 4;
	add.s64 	%rd93, %rd3, %rd92;
	mov.b32 	%r74, 2147483647;
	st.global.u32 	[%rd93], %r74;
	add.s64 	%rd94, %rd4, %rd92;
	st.global.u32 	[%rd94], %r74;
	st.global.u32 	[%rd93+4], %r74;
	st.global.u32 	[%rd94+4], %r74;
	add.s32 	%r87, %r87, 2;
$L__BB0_12:
	and.b32  	%r75, %r48, 1;
	setp.eq.b32 	%p57, %r75, 1;
	not.pred 	%p58, %p57;
	@%p58 bra 	$L__BB0_46;
	mul.wide.u32 	%rd95, %r87, 4;
	add.s64 	%rd96, %rd3, %rd95;
	mov.b32 	%r76, 2147483647;
	st.global.u32 	[%rd96], %r76;
	add.s64 	%rd97, %rd4, %rd95;
	st.global.u32 	[%rd97], %r76;
	bra.uni 	$L__BB0_46;
$L__BB0_14:
	sub.s32 	%r54, %r48, %r49;
	setp.ge.s32 	%p15, %r54, %r3;
	@%p15 bra 	$L__BB0_27;
	setp.lt.s32 	%p41, %r48, 1;
	@%p41 bra 	$L__BB0_46;
	and.b32  	%r10, %r48, 7;
	setp.lt.u32 	%p42, %r48, 8;
	mov.b32 	%r90, 0;
	@%p42 bra 	$L__BB0_19;
	and.b32  	%r90, %r48, 2147483640;
	neg.s32 	%r78, %r90;
	add.s64 	%rd77, %rd43, 16;
	add.s64 	%rd103, %rd1, %rd77;
	add.s64 	%rd102, %rd2, %rd77;
$L__BB0_18:
	.pragma "nounroll";
	mov.b32 	%r66, 2147483647;
	st.global.u32 	[%rd103+-16], %r66;
	st.global.u32 	[%rd102+-16], %r66;
	st.global.u32 	[%rd103+-12], %r66;
	st.global.u32 	[%rd102+-12], %r66;
	st.global.u32 	[%rd103+-8], %r66;
	st.global.u32 	[%rd102+-8], %r66;
	st.global.u32 	[%rd103+-4], %r66;
	st.global.u32 	[%rd102+-4], %r66;
	st.global.u32 	[%rd103], %r66;
	st.global.u32 	[%rd102], %r66;
	st.global.u32 	[%rd103+4], %r66;
	st.global.u32 	[%rd102+4], %r66;
	st.global.u32 	[%rd103+8], %r66;
	st.global.u32 	[%rd102+8], %r66;
	st.global.u32 	[%rd103+12], %r66;
	st.global.u32 	[%rd102+12], %r66;
	add.s32 	%r78, %r78, 8;
	add.s64 	%rd103, %rd103, 32;
	add.s64 	%rd102, %rd102, 32;
	setp.eq.s32 	%p43, %r78, 0;
	@%p43 bra 	$L__BB0_19;
	bra.uni 	$L__BB0_18;
$L__BB0_19:
	setp.eq.s32 	%p44, %r10, 0;
	@%p44 bra 	$L__BB0_46;
	and.b32  	%r43, %r48, 3;
	setp.lt.u32 	%p45, %r10, 4;
	@%p45 bra 	$L__BB0_22;
	mul.wide.u32 	%rd78, %r90, 4;
	add.s64 	%rd79, %rd3, %rd78;
	mov.b32 	%r67, 2147483647;
	st.global.u32 	[%rd79], %r67;
	add.s64 	%rd80, %rd4, %rd78;
	st.global.u32 	[%rd80], %r67;
	st.global.u32 	[%rd79+4], %r67;
	st.global.u32 	[%rd80+4], %r67;
	st.global.u32 	[%rd79+8], %r67;
	st.global.u32 	[%rd80+8], %r67;
	st.global.u32 	[%rd79+12], %r67;
	st.global.u32 	[%rd80+12], %r67;
	add.s32 	%r90, %r90, 4;
$L__BB0_22:
	setp.eq.s32 	%p46, %r43, 0;
	@%p46 bra 	$L__BB0_46;
	setp.eq.s32 	%p47, %r43, 1;
	@%p47 bra 	$L__BB0_25;
	mul.wide.u32 	%rd81, %r90, 4;
	add.s64 	%rd82, %rd3, %rd81;
	mov.b32 	%r68, 2147483647;
	st.global.u32 	[%rd82], %r68;
	add.s64 	%rd83, %rd4, %rd81;
	st.global.u32 	[%rd83], %r68;
	st.global.u32 	[%rd82+4], %r68;
	st.global.u32 	[%rd83+4], %r68;
	add.s32 	%r90, %r90, 2;
$L__BB0_25:
	and.b32  	%r69, %r48, 1;
	setp.eq.b32 	%p48, %r69, 1;
	not.pred 	%p49, %p48;
	@%p49 bra 	$L__BB0_46;
	mul.wide.u32 	%rd84, %r90, 4;
	add.s64 	%rd85, %rd3, %rd84;
	mov.b32 	%r70, 2147483647;
	st.global.u32 	[%rd85], %r70;
	add.s64 	%rd86, %rd4, %rd84;
	st.global.u32 	[%rd86], %r70;
	bra.uni 	$L__BB0_46;
$L__BB0_27:
	add.s32 	%r55, %r49, %r3;
	add.s32 	%r85, %r55, -1;
	setp.lt.s32 	%p16, %r85, 1;
	@%p16 bra 	$L__BB0_39;
	add.s32 	%r58, %r55, -2;
	and.b32  	%r16, %r85, 7;
	setp.lt.u32 	%p17, %r58, 7;
	mov.b32 	%r81, 0;
	@%p17 bra 	$L__BB0_31;
	and.b32  	%r81, %r85, 2147483640;
	neg.s32 	%r79, %r81;
	add.s64 	%rd45, %rd43, 16;
	add.s64 	%rd105, %rd1, %rd45;
	add.s64 	%rd104, %rd2, %rd45;
$L__BB0_30:
	.pragma "nounroll";
	mov.b32 	%r59, 2147483647;
	st.global.u32 	[%rd105+-16], %r59;
	st.global.u32 	[%rd104+-16], %r59;
	st.global.u32 	[%rd105+-12], %r59;
	st.global.u32 	[%rd104+-12], %r59;
	st.global.u32 	[%rd105+-8], %r59;
	st.global.u32 	[%rd104+-8], %r59;
	st.global.u32 	[%rd105+-4], %r59;
	st.global.u32 	[%rd104+-4], %r59;
	st.global.u32 	[%rd105], %r59;
	st.global.u32 	[%rd104], %r59;
	st.global.u32 	[%rd105+4], %r59;
	st.global.u32 	[%rd104+4], %r59;
	st.global.u32 	[%rd105+8], %r59;
	st.global.u32 	[%rd104+8], %r59;
	st.global.u32 	[%rd105+12], %r59;
	st.global.u32 	[%rd104+12], %r59;
	add.s32 	%r79, %r79, 8;
	add.s64 	%rd105, %rd105, 32;
	add.s64 	%rd104, %rd104, 32;
	setp.ne.s32 	%p18, %r79, 0;
	@%p18 bra 	$L__BB0_30;
$L__BB0_31:
	setp.eq.s32 	%p19, %r16, 0;
	@%p19 bra 	$L__BB0_39;
	and.b32  	%r22, %r85, 3;
	setp.lt.u32 	%p20, %r16, 4;
	@%p20 bra 	$L__BB0_34;
	mul.wide.u32 	%rd46, %r81, 4;
	add.s64 	%rd47, %rd3, %rd46;
	mov.b32 	%r60, 2147483647;
	st.global.u32 	[%rd47], %r60;
	add.s64 	%rd48, %rd4, %rd46;
	st.global.u32 	[%rd48], %r60;
	st.global.u32 	[%rd47+4], %r60;
	st.global.u32 	[%rd48+4], %r60;
	st.global.u32 	[%rd47+8], %r60;
	st.global.u32 	[%rd48+8], %r60;
	st.global.u32 	[%rd47+12], %r60;
	st.global.u32 	[%rd48+12], %r60;
	add.s32 	%r81, %r81, 4;
$L__BB0_34:
	setp.eq.s32 	%p21, %r22, 0;
	@%p21 bra 	$L__BB0_39;
	setp.eq.s32 	%p22, %r22, 1;
	@%p22 bra 	$L__BB0_37;
	mul.wide.u32 	%rd49, %r81, 4;
	add.s64 	%rd50, %rd3, %rd49;
	mov.b32 	%r61, 2147483647;
	st.global.u32 	[%rd50], %r61;
	add.s64 	%rd51, %rd4, %rd49;
	st.global.u32 	[%rd51], %r61;
	st.global.u32 	[%rd50+4], %r61;
	st.global.u32 	[%rd51+4], %r61;
	add.s32 	%r81, %r81, 2;
$L__BB0_37:
	and.b32  	%r62, %r85, 1;
	setp.eq.b32 	%p23, %r62, 1;
	not.pred 	%p24, %p23;
	@%p24 bra 	$L__BB0_39;
	mul.wide.u32 	%rd52, %r81, 4;
	add.s64 	%rd53, %rd3, %rd52;
	mov.b32 	%r63, 2147483647;
	st.global.u32 	[%rd53], %r63;
	add.s64 	%rd54, %rd4, %rd52;
	st.global.u32 	[%rd54], %r63;
$L__BB0_39:
	cvt.rn.f64.u32 	%fd8, %r2;
	rcp.rn.f64 	%fd1, %fd8;
	setp.ge.s32 	%p25, %r85, %r48;
	@%p25 bra 	$L__BB0_46;
	cvt.rn.f64.u32 	%fd10, %r3;
	rcp.rn.f64 	%fd2, %fd10;
	add.s32 	%r27, %r85, %r2;
	add.s32 	%r83, %r3, %r49;
	sub.s32 	%r84, %r83, %r48;
	cvta.to.global.u64 	%rd25, %rd30;
	cvta.to.global.u64 	%rd26, %rd31;
	mov.f64 	%fd52, 0d0000000000000000;
$L__BB0_41:
	ld.param.u64 	%rd99, [vpci_batch_f32_param_3];
	ld.param.u64 	%rd98, [vpci_batch_f32_param_2];
	add.s32 	%r64, %r83, -1;
	mul.wide.s32 	%rd27, %r85, 4;
	cvta.to.global.u64 	%rd56, %rd99;
	add.s64 	%rd28, %rd56, %rd27;
	add.s64 	%rd29, %rd3, %rd27;
	mul.wide.s32 	%rd57, %r85, 8;
	cvta.to.global.u64 	%rd58, %rd98;
	add.s64 	%rd59, %rd58, %rd57;
	add.s64 	%rd60, %rd26, %rd57;
	add.s64 	%rd61, %rd25, %rd57;
	ld.global.nc.f64 	%fd11, [%rd61];
	mul.wide.s32 	%rd62, %r3, 8;
	sub.s64 	%rd63, %rd61, %rd62;
	ld.global.nc.f64 	%fd12, [%rd63];
	sub.f64 	%fd13, %fd11, %fd12;
	ld.global.nc.f64 	%fd14, [%rd60];
	sub.s64 	%rd64, %rd60, %rd62;
	ld.global.nc.f64 	%fd15, [%rd64];
	sub.f64 	%fd16, %fd14, %fd15;
	ld.global.nc.f64 	%fd17, [%rd59];
	sub.s64 	%rd65, %rd59, %rd62;
	ld.global.nc.f64 	%fd18, [%rd65];
	sub.f64 	%fd19, %fd17, %fd18;
	mul.wide.s32 	%rd66, %r2, 8;
	sub.s64 	%rd67, %rd61, %rd66;
	ld.global.nc.f64 	%fd20, [%rd67];
	sub.f64 	%fd21, %fd11, %fd20;
	sub.s64 	%rd68, %rd60, %rd66;
	ld.global.nc.f64 	%fd22, [%rd68];
	sub.f64 	%fd23, %fd14, %fd22;
	sub.s64 	%rd69, %rd59, %rd66;
	ld.global.nc.f64 	%fd24, [%rd69];
	sub.f64 	%fd25, %fd17, %fd24;
	mul.f64 	%fd26, %fd2, %fd13;
	mul.f64 	%fd27, %fd1, %fd21;
	mul.f64 	%fd28, %fd2, %fd16;
	mul.f64 	%fd4, %fd1, %fd23;
	setp.neu.f64 	%p26, %fd16, 0d0000000000000000;
	div.rn.f64 	%fd29, %fd19, %fd16;
	selp.f64 	%fd30, %fd29, 0d7FF8000000000000, %p26;
	setp.neu.f64 	%p27, %fd23, 0d0000000000000000;
	div.rn.f64 	%fd31, %fd25, %fd23;
	selp.f64 	%fd32, %fd31, 0d7FF8000000000000, %p27;
	sub.f64 	%fd33, %fd30, %fd26;
	setp.neu.f64 	%p28, %fd27, 0d0000000000000000;
	div.rn.f64 	%fd34, %fd32, %fd27;
	selp.f64 	%fd35, %fd34, 0d7FF8000000000000, %p28;
	setp.neu.f64 	%p29, %fd28, 0d0000000000000000;
	div.rn.f64 	%fd36, %fd4, %fd28;
	selp.f64 	%fd37, %fd36, 0d7FF8000000000000, %p29;
	mul.f64 	%fd38, %fd33, %fd35;
	mul.f64 	%fd39, %fd37, %fd38;
	cvt.rn.f32.f64 	%f3, %fd39;
	st.global.f32 	[%rd29], %f3;
	abs.f64 	%fd40, %fd39;
	setp.equ.f64 	%p30, %fd40, 0d7FF0000000000000;
	selp.f64 	%fd41, 0d0000000000000000, %fd39, %p30;
	ld.global.nc.f32 	%f4, [%rd28];
	abs.f32 	%f5, %f4;
	setp.equ.f32 	%p31, %f5, 0f7F800000;
	cvt.f64.f32 	%fd42, %f4;
	selp.f64 	%fd43, 0d0000000000000000, %fd42, %p31;
	fma.rn.f64 	%fd52, %fd43, %fd41, %fd52;
	setp.lt.s32 	%p32, %r64, %r27;
	@%p32 bra 	$L__BB0_43;
	mul.wide.s32 	%rd70, %r2, 4;
	sub.s64 	%rd71, %rd29, %rd70;
	ld.global.f32 	%f6, [%rd71];
	cvt.f64.f32 	%fd44, %f6;
	abs.f64 	%fd45, %fd44;
	setp.equ.f64 	%p33, %fd45, 0d7FF0000000000000;
	selp.f64 	%fd46, 0d0000000000000000, %fd44, %p33;
	sub.s64 	%rd72, %rd28, %rd70;
	ld.global.nc.f32 	%f7, [%rd72];
	abs.f32 	%f8, %f7;
	setp.equ.f32 	%p34, %f8, 0f7F800000;
	cvt.f64.f32 	%fd47, %f7;
	selp.f64 	%fd48, 0d0000000000000000, %fd47, %p34;
	mul.f64 	%fd49, %fd46, %fd48;
	sub.f64 	%fd52, %fd52, %fd49;
$L__BB0_43:
	mov.b64 	%rd73, %fd4;
	and.b64  	%rd74, %rd73, 9223372036854775807;
	setp.eq.s64 	%p35, %rd74, 9218868437227405312;
	setp.eq.s64 	%p36, %rd74, 0;
	or.pred  	%p37, %p36, %p35;
	setp.gt.s64 	%p38, %rd74, 9218868437227405312;
	or.pred  	%p39, %p37, %p38;
	mov.f32 	%f10, 0f7FFFFFFF;
	@%p39 bra 	$L__BB0_45;
	mul.f64 	%fd50, %fd1, %fd52;
	div.rn.f64 	%fd51, %fd50, %fd4;
	cvt.rn.f32.f64 	%f10, %fd51;
$L__BB0_45:
	add.s64 	%rd75, %rd4, %rd27;
	st.global.f32 	[%rd75], %f10;
	add.s32 	%r85, %r85, 1;
	add.s32 	%r84, %r84, 1;
	add.s32 	%r83, %r83, 1;
	setp.eq.s32 	%p40, %r84, 1;
	@%p40 bra 	$L__BB0_46;
	bra.uni 	$L__BB0_41;
$L__BB0_46:
	ret;

}
	// .globl	vpci_many_series_one_param_f32
.visible .entry vpci_many_series_one_param_f32(
	.param .u64 .ptr .align 1 vpci_many_series_one_param_f32_param_0,
	.param .u64 .ptr .align 1 vpci_many_series_one_param_f32_param_1,
	.param .u64 .ptr .align 1 vpci_many_series_one_param_f32_param_2,
	.param .u64 .ptr .align 1 vpci_many_series_one_param_f32_param_3,
	.param .u64 .ptr .align 1 vpci_many_series_one_param_f32_param_4,
	.param .u32 vpci_many_series_one_param_f32_param_5,
	.param .u32 vpci_many_series_one_param_f32_param_6,
	.param .u32 vpci_many_series_one_param_f32_param_7,
	.param .u32 vpci_many_series_one_param_f32_param_8,
	.param .u64 .ptr .align 1 vpci_many_series_one_param_f32_param_9,
	.param .u64 .ptr .align 1 vpci_many_series_one_param_f32_param_10
)
{
	.reg .pred 	%p<47>;
	.reg .b32 	%r<96>;
	.reg .b32 	%f<11>;
	.reg .b64 	%rd<116>;
	.reg .b64 	%fd<54>;

	ld.param.u64 	%rd8, [vpci_many_series_one_param_f32_param_3];
	ld.param.u64 	%rd7, [vpci_many_series_one_param_f32_param_4];
	ld.param.u32 	%r48, [vpci_many_series_one_param_f32_param_5];
	ld.param.u32 	%r49, [vpci_many_series_one_param_f32_param_6];
	ld.param.u32 	%r50, [vpci_many_series_one_param_f32_param_7];
	ld.param.u32 	%r51, [vpci_many_series_one_param_f32_param_8];
	ld.param.u64 	%rd9, [vpci_many_series_one_param_f32_param_9];
	ld.param.u64 	%rd10, [vpci_many_series_one_param_f32_param_10];
	cvta.to.global.u64 	%rd1, %rd10;
	cvta.to.global.u64 	%rd2, %rd8;
	cvta.to.global.u64 	%rd3, %rd9;
	mov.u32 	%r52, %ctaid.x;
	mov.u32 	%r53, %ntid.x;
	mov.u32 	%r54, %tid.x;
	mad.lo.s32 	%r1, %r52, %r53, %r54;
	setp.ge.s32 	%p1, %r1, %r48;
	@%p1 bra 	$L__BB1_33;
	cvta.to.global.u64 	%rd11, %rd7;
	mul.wide.s32 	%rd12, %r1, 4;
	add.s64 	%rd13, %rd11, %rd12;
	ld.global.nc.u32 	%r2, [%rd13];
	min.s32 	%r55, %r50, %r51;
	setp.lt.s32 	%p2, %r55, 1;
	setp.gt.s32 	%p3, %r50, %r51;
	setp.gt.s32 	%p4, %r51, %r49;
	or.pred  	%p5, %p3, %p4;
	or.pred  	%p6, %p5, %p2;
	setp.lt.s32 	%p7, %r2, 0;
	setp.ge.s32 	%p8, %r2, %r49;
	or.pred  	%p9, %p7, %p8;
	or.pred  	%p11, %p6, %p9;
	not.pred 	%p12, %p11;
	@%p12 bra 	$L__BB1_14;
	setp.lt.s32 	%p38, %r49, 1;
	@%p38 bra 	$L__BB1_33;
	and.b32  	%r3, %r49, 7;
	setp.lt.u32 	%p39, %r49, 8;
	mov.b32 	%r94, 0;
	@%p39 bra 	$L__BB1_6;
	and.b32  	%r94, %r49, 2147483640;
	neg.s32 	%r82, %r94;
	shl.b32 	%r6, %r48, 3;
	mul.wide.s32 	%rd79, %r48, 4;
	mov.u32 	%r81, %r1;
$L__BB1_5:
	.pragma "nounroll";
	mul.wide.s32 	%rd76, %r81, 4;
	add.s64 	%rd77, %rd3, %rd76;
	mov.b32 	%r73, 2147483647;
	st.global.u32 	[%rd77], %r73;
	add.s64 	%rd78, %rd1, %rd76;
	st.global.u32 	[%rd78], %r73;
	add.s64 	%rd80, %rd77, %rd79;
	st.global.u32 	[%rd80], %r73;
	add.s64 	%rd81, %rd78, %rd79;
	st.global.u32 	[%rd81], %r73;
	add.s64 	%rd82, %rd80, %rd79;
	st.global.u32 	[%rd82], %r73;
	add.s64 	%rd83, %rd81, %rd79;
	st.global.u32 	[%rd83], %r73;
	add.s64 	%rd84, %rd82, %rd79;
	st.global.u32 	[%rd84], %r73;
	add.s64 	%rd85, %rd83, %rd79;
	st.global.u32 	[%rd85], %r73;
	add.s64 	%rd86, %rd84, %rd79;
	st.global.u32 	[%rd86], %r73;
	add.s64 	%rd87, %rd85, %rd79;
	st.global.u32 	[%rd87], %r73;
	add.s64 	%rd88, %rd86, %rd79;
	st.global.u32 	[%rd88], %r73;
	add.s64 	%rd89, %rd87, %rd79;
	st.global.u32 	[%rd89], %r73;
	add.s64 	%rd90, %rd88, %rd79;
	st.global.u32 	[%rd90], %r73;
	add.s64 	%rd91, %rd89, %rd79;
	st.global.u32 	[%rd91], %r73;
	add.s64 	%rd92, %rd90, %rd79;
	st.global.u32 	[%rd92], %r73;
	add.s64 	%rd93, %rd91, %rd79;
	st.global.u32 	[%rd93], %r73;
	add.s32 	%r82, %r82, 8;
	add.s32 	%r81, %r81, %r6;
	setp.eq.s32 	%p40, %r82, 0;
	@%p40 bra 	$L__BB1_6;
	bra.uni 	$L__BB1_5;
$L__BB1_6:
	setp.eq.s32 	%p41, %r3, 0;
	@%p41 bra 	$L__BB1_33;
	and.b32  	%r43, %r49, 3;
	setp.lt.u32 	%p42, %r3, 4;
	@%p42 bra 	$L__BB1_9;
	mad.lo.s32 	%r74, %r94, %r48, %r1;
	mul.wide.s32 	%rd94, %r74, 4;
	add.s64 	%rd95, %rd3, %rd94;
	mov.b32 	%r75, 2147483647;
	st.global.u32 	[%rd95], %r75;
	add.s64 	%rd96, %rd1, %rd94;
	st.global.u32 	[%rd96], %r75;
	mul.wide.s32 	%rd97, %r48, 4;
	add.s64 	%rd98, %rd95, %rd97;
	st.global.u32 	[%rd98], %r75;
	add.s64 	%rd99, %rd96, %rd97;
	st.global.u32 	[%rd99], %r75;
	add.s64 	%rd100, %rd98, %rd97;
	st.global.u32 	[%rd100], %r75;
	add.s64 	%rd101, %rd99, %rd97;
	st.global.u32 	[%rd101], %r75;
	add.s64 	%rd102, %rd100, %rd97;
	st.global.u32 	[%rd102], %r75;
	add.s64 	%rd103, %rd101, %rd97;
	st.global.u32 	[%rd103], %r75;
	add.s32 	%r94, %r94, 4;
$L__BB1_9:
	setp.eq.s32 	%p43, %r43, 0;
	@%p43 bra 	$L__BB1_33;
	setp.eq.s32 	%p44, %r43, 1;
	@%p44 bra 	$L__BB1_12;
	mad.lo.s32 	%r76, %r94, %r48, %r1;
	mul.wide.s32 	%rd104, %r76, 4;
	add.s64 	%rd105, %rd3, %rd104;
	mov.b32 	%r77, 2147483647;
	st.global.u32 	[%rd105], %r77;
	add.s64 	%rd106, %rd1, %rd104;
	st.global.u32 	[%rd106], %r77;
	mul.wide.s32 	%rd107, %r48, 4;
	add.s64 	%rd108, %rd105, %rd107;
	st.global.u32 	[%rd108], %r77;
	add.s64 	%rd109, %rd106, %rd107;
	st.global.u32 	[%rd109], %r77;
	add.s32 	%r94, %r94, 2;
$L__BB1_12:
	and.b32  	%r78, %r49, 1;
	setp.eq.b32 	%p45, %r78, 1;
	not.pred 	%p46, %p45;
	@%p46 bra 	$L__BB1_33;
	mad.lo.s32 	%r79, %r94, %r48, %r1;
	mul.wide.s32 	%rd110, %r79, 4;
	add.s64 	%rd111, %rd3, %rd110;
	mov.b32 	%r80, 2147483647;
	st.global.u32 	[%rd111], %r80;
	add.s64 	%rd112, %rd1, %rd110;
	st.global.u32 	[%rd112], %r80;
	bra.uni 	$L__BB1_33;
$L__BB1_14:
	add.s32 	%r56, %r51, %r2;
	add.s32 	%r11, %r56, -1;
	setp.lt.s32 	%p13, %r11, 1;
	@%p13 bra 	$L__BB1_26;
	add.s32 	%r59, %r56, -2;
	and.b32  	%r12, %r11, 7;
	setp.lt.u32 	%p14, %r59, 7;
	mov.b32 	%r86, 0;
	@%p14 bra 	$L__BB1_18;
	and.b32  	%r86, %r11, 2147483640;
	neg.s32 	%r84, %r86;
	shl.b32 	%r15, %r48, 3;
	mul.wide.s32 	%rd17, %r48, 4;
	mov.u32 	%r83, %r1;
$L__BB1_17:
	.pragma "nounroll";
	mul.wide.s32 	%rd14, %r83, 4;
	add.s64 	%rd15, %rd3, %rd14;
	mov.b32 	%r60, 2147483647;
	st.global.u32 	[%rd15], %r60;
	add.s64 	%rd16, %rd1, %rd14;
	st.global.u32 	[%rd16], %r60;
	add.s64 	%rd18, %rd15, %rd17;
	st.global.u32 	[%rd18], %r60;
	add.s64 	%rd19, %rd16, %rd17;
	st.global.u32 	[%rd19], %r60;
	add.s64 	%rd20, %rd18, %rd17;
	st.global.u32 	[%rd20], %r60;
	add.s64 	%rd21, %rd19, %rd17;
	st.global.u32 	[%rd21], %r60;
	add.s64 	%rd22, %rd20, %rd17;
	st.global.u32 	[%rd22], %r60;
	add.s64 	%rd23, %rd21, %rd17;
	st.global.u32 	[%rd23], %r60;
	add.s64 	%rd24, %rd22, %rd17;
	st.global.u32 	[%rd24], %r60;
	add.s64 	%rd25, %rd23, %rd17;
	st.global.u32 	[%rd25], %r60;
	add.s64 	%rd26, %rd24, %rd17;
	st.global.u32 	[%rd26], %r60;
	add.s64 	%rd27, %rd25, %rd17;
	st.global.u32 	[%rd27], %r60;
	add.s64 	%rd28, %rd26, %rd17;
	st.global.u32 	[%rd28], %r60;
	add.s64 	%rd29, %rd27, %rd17;
	st.global.u32 	[%rd29], %r60;
	add.s64 	%rd30, %rd28, %rd17;
	st.global.u32 	[%rd30], %r60;
	add.s64 	%rd31, %rd29, %rd17;
	st.global.u32 	[%rd31], %r60;
	add.s32 	%r84, %r84, 8;
	add.s32 	%r83, %r83, %r15;
	setp.ne.s32 	%p15, %r84, 0;
	@%p15 bra 	$L__BB1_17;
$L__BB1_18:
	setp.eq.s32 	%p16, %r12, 0;
	@%p16 bra 	$L__BB1_26;
	and.b32  	%r21, %r11, 3;
	setp.lt.u32 	%p17, %r12, 4;
	@%p17 bra 	$L__BB1_21;
	mad.lo.s32 	%r61, %r86, %r48, %r1;
	mul.wide.s32 	%rd32, %r61, 4;
	add.s64 	%rd33, %rd3, %rd32;
	mov.b32 	%r62, 2147483647;
	st.global.u32 	[%rd33], %r62;
	add.s64 	%rd34, %rd1, %rd32;
	st.global.u32 	[%rd34], %r62;
	mul.wide.s32 	%rd35, %r48, 4;
	add.s64 	%rd36, %rd33, %rd35;
	st.global.u32 	[%rd36], %r62;
	add.s64 	%rd37, %rd34, %rd35;
	st.global.u32 	[%rd37], %r62;
	add.s64 	%rd38, %rd36, %rd35;
	st.global.u32 	[%rd38], %r62;
	add.s64 	%rd39, %rd37, %rd35;
	st.global.u32 	[%rd39], %r62;
	add.s64 	%rd40, %rd38, %rd35;
	st.global.u32 	[%rd40], %r62;
	add.s64 	%rd41, %rd39, %rd35;
	st.global.u32 	[%rd41], %r62;
	add.s32 	%r86, %r86, 4;
$L__BB1_21:
	setp.eq.s32 	%p18, %r21, 0;
	@%p18 bra 	$L__BB1_26;
	setp.eq.s32 	%p19, %r21, 1;
	@%p19 bra 	$L__BB1_24;
	mad.lo.s32 	%r63, %r86, %r48, %r1;
	mul.wide.s32 	%rd42, %r63, 4;
	add.s64 	%rd43, %rd3, %rd42;
	mov.b32 	%r64, 2147483647;
	st.global.u32 	[%rd43], %r64;
	add.s64 	%rd44, %rd1, %rd42;
	st.global.u32 	[%rd44], %r64;
	mul.wide.s32 	%rd45, %r48, 4;
	add.s64 	%rd46, %rd43, %rd45;
	st.global.u32 	[%rd46], %r64;
	add.s64 	%rd47, %rd44, %rd45;
	st.global.u32 	[%rd47], %r64;
	add.s32 	%r86, %r86, 2;
$L__BB1_24:
	and.b32  	%r65, %r11, 1;
	setp.eq.b32 	%p20, %r65, 1;
	not.pred 	%p21, %p20;
	@%p21 bra 	$L__BB1_26;
	mad.lo.s32 	%r66, %r86, %r48, %r1;
	mul.wide.s32 	%rd48, %r66, 4;
	add.s64 	%rd49, %rd3, %rd48;
	mov.b32 	%r67, 2147483647;
	st.global.u32 	[%rd49], %r67;
	add.s64 	%rd50, %rd1, %rd48;
	st.global.u32 	[%rd50], %r67;
$L__BB1_26:
	cvt.rn.f64.u32 	%fd8, %r50;
	rcp.rn.f64 	%fd1, %fd8;
	setp.ge.s32 	%p22, %r11, %r49;
	@%p22 bra 	$L__BB1_33;
	cvt.rn.f64.u32 	%fd10, %r51;
	rcp.rn.f64 	%fd2, %fd10;
	add.s32 	%r26, %r11, %r50;
	add.s32 	%r91, %r2, %r51;
	sub.s32 	%r92, %r91, %r49;
	not.b32 	%r68, %r50;
	add.s32 	%r69, %r68, %r91;
	mad.lo.s32 	%r90, %r48, %r69, %r1;
	add.s32 	%r70, %r2, -1;
	mad.lo.s32 	%r89, %r48, %r70, %r1;
	mad.lo.s32 	%r88, %r48, %r11, %r1;
	mov.f64 	%fd52, 0d0000000000000000;
$L__BB1_28:
	ld.param.u64 	%rd115, [vpci_many_series_one_param_f32_param_2];
	ld.param.u64 	%rd114, [vpci_many_series_one_param_f32_param_1];
	ld.param.u64 	%rd113, [vpci_many_series_one_param_f32_param_0];
	add.s32 	%r71, %r91, -1;
	cvta.to.global.u64 	%rd51, %rd113;
	mul.wide.s32 	%rd52, %r88, 8;
	add.s64 	%rd53, %rd51, %rd52;
	ld.global.nc.f64 	%fd11, [%rd53];
	mul.wide.s32 	%rd54, %r89, 8;
	add.s64 	%rd55, %rd51, %rd54;
	ld.global.nc.f64 	%fd12, [%rd55];
	sub.f64 	%fd13, %fd11, %fd12;
	cvta.to.global.u64 	%rd56, %rd114;
	add.s64 	%rd57, %rd56, %rd52;
	ld.global.nc.f64 	%fd14, [%rd57];
	add.s64 	%rd58, %rd56, %rd54;
	ld.global.nc.f64 	%fd15, [%rd58];
	sub.f64 	%fd16, %fd14, %fd15;
	cvta.to.global.u64 	%rd59, %rd115;
	add.s64 	%rd60, %rd59, %rd52;
	ld.global.nc.f64 	%fd17, [%rd60];
	add.s64 	%rd61, %rd59, %rd54;
	ld.global.nc.f64 	%fd18, [%rd61];
	sub.f64 	%fd19, %fd17, %fd18;
	mul.wide.s32 	%rd62, %r90, 8;
	add.s64 	%rd63, %rd51, %rd62;
	ld.global.nc.f64 	%fd20, [%rd63];
	sub.f64 	%fd21, %fd11, %fd20;
	add.s64 	%rd64, %rd56, %rd62;
	ld.global.nc.f64 	%fd22, [%rd64];
	sub.f64 	%fd23, %fd14, %fd22;
	add.s64 	%rd65, %rd59, %rd62;
	ld.global.nc.f64 	%fd24, [%rd65];
	sub.f64 	%fd25, %fd17, %fd24;
	mul.f64 	%fd26, %fd2, %fd13;
	mul.f64 	%fd27, %fd1, %fd21;
	mul.f64 	%fd28, %fd2, %fd16;
	mul.f64 	%fd4, %fd1, %fd23;
	setp.neu.f64 	%p23, %fd16, 0d0000000000000000;
	div.rn.f64 	%fd29, %fd19, %fd16;
	selp.f64 	%fd30, %fd29, 0d7FF8000000000000, %p23;
	setp.neu.f64 	%p24, %fd23, 0d0000000000000000;
	div.rn.f64 	%fd31, %fd25, %fd23;
	selp.f64 	%fd32, %fd31, 0d7FF8000000000000, %p24;
	sub.f64 	%fd33, %fd30, %fd26;
	setp.neu.f64 	%p25, %fd27, 0d0000000000000000;
	div.rn.f64 	%fd34, %fd32, %fd27;
	selp.f64 	%fd35, %fd34, 0d7FF8000000000000, %p25;
	setp.neu.f64 	%p26, %fd28, 0d0000000000000000;
	div.rn.f64 	%fd36, %fd4, %fd28;
	selp.f64 	%fd37, %fd36, 0d7FF8000000000000, %p26;
	mul.f64 	%fd38, %fd33, %fd35;
	mul.f64 	%fd39, %fd37, %fd38;
	cvt.rn.f32.f64 	%f3, %fd39;
	mul.wide.s32 	%rd66, %r88, 4;
	add.s64 	%rd67, %rd3, %rd66;
	st.global.f32 	[%rd67], %f3;
	abs.f64 	%fd40, %fd39;
	setp.equ.f64 	%p27, %fd40, 0d7FF0000000000000;
	selp.f64 	%fd41, 0d0000000000000000, %fd39, %p27;
	add.s64 	%rd68, %rd2, %rd66;
	ld.global.nc.f32 	%f4, [%rd68];
	abs.f32 	%f5, %f4;
	setp.equ.f32 	%p28, %f5, 0f7F800000;
	cvt.f64.f32 	%fd42, %f4;
	selp.f64 	%fd43, 0d0000000000000000, %fd42, %p28;
	fma.rn.f64 	%fd52, %fd43, %fd41, %fd52;
	setp.lt.s32 	%p29, %r71, %r26;
	@%p29 bra 	$L__BB1_30;
	mul.wide.s32 	%rd69, %r90, 4;
	add.s64 	%rd70, %rd3, %rd69;
	ld.global.f32 	%f6, [%rd70];
	cvt.f64.f32 	%fd44, %f6;
	abs.f64 	%fd45, %fd44;
	setp.equ.f64 	%p30, %fd45, 0d7FF0000000000000;
	selp.f64 	%fd46, 0d0000000000000000, %fd44, %p30;
	add.s64 	%rd71, %rd2, %rd69;
	ld.global.nc.f32 	%f7, [%rd71];
	abs.f32 	%f8, %f7;
	setp.equ.f32 	%p31, %f8, 0f7F800000;
	cvt.f64.f32 	%fd47, %f7;
	selp.f64 	%fd48, 0d0000000000000000, %fd47, %p31;
	mul.f64 	%fd49, %fd46, %fd48;
	sub.f64 	%fd52, %fd52, %fd49;
$L__BB1_30:
	mov.b64 	%rd72, %fd4;
	and.b64  	%rd73, %rd72, 9223372036854775807;
	setp.eq.s64 	%p32, %rd73, 9218868437227405312;
	setp.eq.s64 	%p33, %rd73, 0;
	or.pred  	%p34, %p33, %p32;
	setp.gt.s64 	%p35, %rd73, 9218868437227405312;
	or.pred  	%p36, %p34, %p35;
	mov.f32 	%f10, 0f7FFFFFFF;
	@%p36 bra 	$L__BB1_32;
	mul.f64 	%fd50, %fd1, %fd52;
	div.rn.f64 	%fd51, %fd50, %fd4;
	cvt.rn.f32.f64 	%f10, %fd51;
$L__BB1_32:
	add.s64 	%rd75, %rd1, %rd66;
	st.global.f32 	[%rd75], %f10;
	add.s32 	%r92, %r92, 1;
	add.s32 	%r91, %r91, 1;
	add.s32 	%r90, %r90, %r48;
	add.s32 	%r89, %r89, %r48;
	add.s32 	%r88, %r88, %r48;
	setp.eq.s32 	%p37, %r92, 1;
	@%p37 bra 	$L__BB1_33;
	bra.uni 	$L__BB1_28;
$L__BB1_33:
	ret;

}


// ===== COMPILED SASS (sm_100) =====

	.target	sm_100

	.elftype	@"ET_EXEC"


//--------------------- .note.nv.tkinfo           --------------------------
	.section	.note.nv.tkinfo,"",@"SHT_NOTE"
	.sectionflags	@"SHF_NOTE_NV_TKINFO"
	.tkinfo
        /*0018*/ 	.word	0x00000002
        /*0030*/ 	.string	""
        /*0030*/ 	.string	"ptxas"
        /*0030*/ 	.string	"Cuda compilation tools, release 13.0, V13.0.88"
        /*0030*/ 	.string	"Build cuda_13.0.r13.0/compiler.36424714_0"
        /*0030*/ 	.string	"-arch sm_100 -m 64 "



//--------------------- .note.nv.cuinfo           --------------------------
	.section	.note.nv.cuinfo,"",@"SHT_NOTE"
	.sectionflags	@"SHF_NOTE_NV_CUINFO"
        /*0018*/ 	.short	0x0002
        /*001a*/ 	.short	0x0064
        /*001c*/ 	.short	0x0082
	.zero		2


//--------------------- .nv.info                  --------------------------
	.section	.nv.info,"",@"SHT_CUDA_INFO"
	.align	4


	//----- nvinfo : EIATTR_REGCOUNT
	.align		4
        /*0000*/ 	.byte	0x04, 0x2f
        /*0002*/ 	.short	(.L_1 - .L_0)
	.align		4
.L_0:
        /*0004*/ 	.word	index@(vpci_batch_f32)
        /*0008*/ 	.word	0x0000003a


	//----- nvinfo : EIATTR_FRAME_SIZE
	.align		4
.L_1:
        /*000c*/ 	.byte	0x04, 0x11
        /*000e*/ 	.short	(.L_3 - .L_2)
	.align		4
.L_2:
        /*0010*/ 	.word	index@($__internal_3_$__cuda_sm20_div_rn_f64_full)
        /*0014*/ 	.word	0x00000000


	//----- nvinfo : EIATTR_FRAME_SIZE
	.align		4
.L_3:
        /*0018*/ 	.byte	0x04, 0x11
        /*001a*/ 	.short	(.L_5 - .L_4)
	.align		4
.L_4:
        /*001c*/ 	.word	index@($__internal_2_$__cuda_sm20_dblrcp_rn_slowpath_v3)
        /*0020*/ 	.word	0x00000000


	//----- nvinfo : EIATTR_FRAME_SIZE
	.align		4
.L_5:
        /*0024*/ 	.byte	0x04, 0x11
        /*0026*/ 	.short	(.L_7 - .L_6)
	.align		4
.L_6:
        /*0028*/ 	.word	index@(vpci_batch_f32)
        /*002c*/ 	.word	0x00000000


	//----- nvinfo : EIATTR_REGCOUNT
	.align		4
.L_7:
        /*0030*/ 	.byte	0x04, 0x2f
        /*0032*/ 	.short	(.L_9 - .L_8)
	.align		4
.L_8:
        /*0034*/ 	.word	index@(vpci_many_series_one_param_f32)
        /*0038*/ 	.word	0x00000032


	//----- nvinfo : EIATTR_FRAME_SIZE
	.align		4
.L_9:
        /*003c*/ 	.byte	0x04, 0x11
        /*003e*/ 	.short	(.L_11 - .L_10)
	.align		4
.L_10:
        /*0040*/ 	.word	index@($__internal_1_$__cuda_sm20_div_rn_f64_full)
        /*0044*/ 	.word	0x00000000


	//----- nvinfo : EIATTR_FRAME_SIZE
	.align		4
.L_11:
        /*0048*/ 	.byte	0x04, 0x11
        /*004a*/ 	.short	(.L_13 - .L_12)
	.align		4
.L_12:
        /*004c*/ 	.word	index@($__internal_0_$__cuda_sm20_dblrcp_rn_slowpath_v3)
        /*0050*/ 	.word	0x00000000


	//----- nvinfo : EIATTR_FRAME_SIZE
	.align		4
.L_13:
        /*0054*/ 	.byte	0x04, 0x11
        /*0056*/ 	.short	(.L_15 - .L_14)
	.align		4
.L_14:
        /*0058*/ 	.word	index@(vpci_many_series_one_param_f32)
        /*005c*/ 	.word	0x00000000


	//----- nvinfo : EIATTR_MIN_STACK_SIZE
	.align		4
.L_15:
        /*0060*/ 	.byte	0x04, 0x12
        /*0062*/ 	.short	(.L_17 - .L_16)
	.align		4
.L_16:
        /*0064*/ 	.word	index@(vpci_many_series_one_param_f32)
        /*0068*/ 	.word	0x00000000


	//----- nvinfo : EIATTR_MIN_STACK_SIZE
	.align		4
.L_17:
        /*006c*/ 	.byte	0x04, 0x12
        /*006e*/ 	.short	(.L_19 - .L_18)
	.align		4
.L_18:
        /*0070*/ 	.word	index@(vpci_batch_f32)
        /*0074*/ 	.word	0x00000000
.L_19:


//--------------------- .nv.compat                --------------------------
	.section	.nv.compat,"",@"SHT_CUDA_COMPAT_INFO"
	.align	4
        /*0000*/ 	.byte	0x02, 0x09, 0x00, 0x00, 0x02, 0x02, 0x01, 0x00, 0x02, 0x05, 0x05, 0x00, 0x03, 0x07, 0x01, 0x01
        /*0010*/ 	.byte	0x02, 0x03, 0x00, 0x00, 0x02, 0x06, 0x01, 0x00, 0x04, 0x0b, 0x08, 0x00, 0x01, 0x00, 0x00, 0x00
        /*0020*/ 	.byte	0x00, 0x00, 0x00, 0x00


//--------------------- .nv.info.vpci_many_series_one_param_f32 --------------------------
	.section	.nv.info.vpci_many_series_one_param_f32,"",@"SHT_CUDA_INFO"
	.sectionflags	@""
	.align	4


	//----- nvinfo : EIATTR_CUDA_API_VERSION
	.align		4
        /*0000*/ 	.byte	0x04, 0x37
        /*0002*/ 	.short	(.L_21 - .L_20)
.L_20:
        /*0004*/ 	.word	0x00000082


	//----- nvinfo : EIATTR_KPARAM_INFO
	.align		4
.L_21:
        /*0008*/ 	.byte	0x04, 0x17
        /*000a*/ 	.short	(.L_23 - .L_22)
.L_22:
        /*000c*/ 	.word	0x00000000
        /*0010*/ 	.short	0x000a
        /*0012*/ 	.short	0x0040
        /*0014*/ 	.byte	0x00, 0xf5, 0x21, 0x00


	//----- nvinfo : EIATTR_KPARAM_INFO
	.align		4
.L_23:
        /*0018*/ 	.byte	0x04, 0x17
        /*001a*/ 	.short	(.L_25 - .L_24)
.L_24:
        /*001c*/ 	.word	0x00000000
        /*0020*/ 	.short	0x0009
        /*0022*/ 	.short	0x0038
        /*0024*/ 	.byte	0x00, 0xf5, 0x21, 0x00


	//----- nvinfo : EIATTR_KPARAM_INFO
	.align		4
.L_25:
        /*0028*/ 	.byte	0x04, 0x17
        /*002a*/ 	.short	(.L_27 - .L_26)
.L_26:
        /*002c*/ 	.word	0x00000000
        /*0030*/ 	.short	0x0008
        /*0032*/ 	.short	0x0034
        /*0034*/ 	.byte	0x00, 0xf0, 0x11, 0x00


	//----- nvinfo : EIATTR_KPARAM_INFO
	.align		4
.L_27:
        /*0038*/ 	.byte	0x04, 0x17
        /*003a*/ 	.short	(.L_29 - .L_28)
.L_28:
        /*003c*/ 	.word	0x00000000
        /*0040*/ 	.short	0x0007
        /*0042*/ 	.short	0x0030
        /*0044*/ 	.byte	0x00, 0xf0, 0x11, 0x00


	//----- nvinfo : EIATTR_KPARAM_INFO
	.align		4
.L_29:
        /*0048*/ 	.byte	0x04, 0x17
        /*004a*/ 	.short	(.L_31 - .L_30)
.L_30:
        /*004c*/ 	.word	0x00000000
        /*0050*/ 	.short	0x0006
        /*0052*/ 	.short	0x002c
        /*0054*/ 	.byte	0x00, 0xf0, 0x11, 0x00


	//----- nvinfo : EIATTR_KPARAM_INFO
	.align		4
.L_31:
        /*0058*/ 	.byte	0x04, 0x17
        /*005a*/ 	.short	(.L_33 - .L_32)
.L_32:
        /*005c*/ 	.word	0x00000000
        /*0060*/ 	.short	0x0005
        /*0062*/ 	.short	0x0028
        /*0064*/ 	.byte	0x00, 0xf0, 0x11, 0x00


	//----- nvinfo : EIATTR_KPARAM_INFO
	.align		4
.L_33:
        /*0068*/ 	.byte	0x04, 0x17
        /*006a*/ 	.short	(.L_35 - .L_34)
.L_34:
        /*006c*/ 	.word	0x00000000
        /*0070*/ 	.short	0x0004
        /*0072*/ 	.short	0x0020
        /*0074*/ 	.byte	0x00, 0xf5, 0x21, 0x00


	//----- nvinfo : EIATTR_KPARAM_INFO
	.align		4
.L_35:
        /*0078*/ 	.byte	0x04, 0x17
        /*007a*/ 	.short	(.L_37 - .L_36)
.L_36:
        /*007c*/ 	.word	0x00000000
        /*0080*/ 	.short	0x0003
        /*0082*/ 	.short	0x0018
        /*0084*/ 	.byte	0x00, 0xf5, 0x21, 0x00


	//----- nvinfo : EIATTR_KPARAM_INFO
	.align		4
.L_37:
        /*0088*/ 	.byte	0x04, 0x17
        /*008a*/ 	.short	(.L_39 - .L_38)
.L_38:
        /*008c*/ 	.word	0x00000000
        /*0090*/ 	.short	0x0002
        /*0092*/ 	.short	0x0010
        /*0094*/ 	.byte	0x00, 0xf5, 0x21, 0x00


	//----- nvinfo : EIATTR_KPARAM_INFO
	.align		4
.L_39:
        /*0098*/ 	.byte	0x04, 0x17
        /*009a*/ 	.short	(.L_41 - .L_40)
.L_40:
        /*009c*/ 	.word	0x00000000
        /*00a0*/ 	.short	0x0001
        /*00a2*/ 	.short	0x0008
        /*00a4*/ 	.byte	0x00, 0xf5, 0x21, 0x00


	//----- nvinfo : EIATTR_KPARAM_INFO
	.align		4
.L_41:
        /*00a8*/ 	.byte	0x04, 0x17
        /*00aa*/ 	.short	(.L_43 - .L_42)
.L_42:
        /*00ac*/ 	.word	0x00000000
        /*00b0*/ 	.short	0x0000
        /*00b2*/ 	.short	0x0000
        /*00b4*/ 	.byte	0x00, 0xf5, 0x21, 0x00


	//----- nvinfo : EIATTR_SPARSE_MMA_MASK
	.align		4
.L_43:
        /*00b8*/ 	.byte	0x03, 0x50
        /*00ba*/ 	.short	0x0000


	//----- nvinfo : EIATTR_MAXREG_COUNT
	.align		4
        /*00bc*/ 	.byte	0x03, 0x1b
        /*00be*/ 	.short	0x00ff


	//----- nvinfo : EIATTR_MERCURY_ISA_VERSION
	.align		4
        /*00c0*/ 	.byte	0x03, 0x5f
        /*00c2*/ 	.short	0x0101


	//----- nvinfo : EIATTR_VRC_CTA_INIT_COUNT
	.align		4
        /*00c4*/ 	.byte	0x02, 0x4a
	.zero		1
	.zero		1


	//----- nvinfo : EIATTR_EXIT_INSTR_OFFSETS
	.align		4
        /*00c8*/ 	.byte	0x04, 0x1c
        /*00ca*/ 	.short	(.L_45 - .L_44)


	//   ....[0]....
.L_44:
        /*00cc*/ 	.word	0x00000070


	//   ....[1]....
        /*00d0*/ 	.word	0x00000170


	//   ....[2]....
        /*00d4*/ 	.word	0x00000470


	//   ....[3]....
        /*00d8*/ 	.word	0x00000610


	//   ....[4]....
        /*00dc*/ 	.word	0x00000730


	//   ....[5]....
        /*00e0*/ 	.word	0x000007c0


	//   ....[6]....
        /*00e4*/ 	.word	0x00001000


	//   ....[7]....
        /*00e8*/ 	.word	0x00001f30


	//----- nvinfo : EIATTR_CRS_STACK_SIZE
	.align		4
.L_45:
        /*00ec*/ 	.byte	0x04, 0x1e
        /*00ee*/ 	.short	(.L_47 - .L_46)
.L_46:
        /*00f0*/ 	.word	0x00000000


	//----- nvinfo : EIATTR_CBANK_PARAM_SIZE
	.align		4
.L_47:
        /*00f4*/ 	.byte	0x03, 0x19
        /*00f6*/ 	.short	0x0048


	//----- nvinfo : EIATTR_PARAM_CBANK
	.align		4
        /*00f8*/ 	.byte	0x04, 0x0a
        /*00fa*/ 	.short	(.L_49 - .L_48)
	.align		4
.L_48:
        /*00fc*/ 	.word	index@(.nv.constant0.vpci_many_series_one_param_f32)
        /*0100*/ 	.short	0x0380
        /*0102*/ 	.short	0x0048


	//----- nvinfo : EIATTR_SW_WAR
	.align		4
.L_49:
        /*0104*/ 	.byte	0x04, 0x36
        /*0106*/ 	.short	(.L_51 - .L_50)
.L_50:
        /*0108*/ 	.word	0x00000008
.L_51:


//--------------------- .nv.info.vpci_batch_f32   --------------------------
	.section	.nv.info.vpci_batch_f32,"",@"SHT_CUDA_INFO"
	.sectionflags	@""
	.align	4


	//----- nvinfo : EIATTR_CUDA_API_VERSION
	.align		4
        /*0000*/ 	.byte	0x04, 0x37
        /*0002*/ 	.short	(.L_53 - .L_52)
.L_52:
        /*0004*/ 	.word	0x00000082


	//----- nvinfo : EIATTR_KPARAM_INFO
	.align		4
.L_53:
        /*0008*/ 	.byte	0x04, 0x17
        /*000a*/ 	.short	(.L_55 - .L_54)
.L_54:
        /*000c*/ 	.word	0x00000000
        /*0010*/ 	.short	0x000a
        /*0012*/ 	.short	0x0048
        /*0014*/ 	.byte	0x00, 0xf5, 0x21, 0x00


	//----- nvinfo : EIATTR_KPARAM_INFO
	.align		4
.L_55:
        /*0018*/ 	.byte	0x04, 0x17
        /*001a*/ 	.short	(.L_57 - .L_56)
.L_56:
        /*001c*/ 	.word	0x00000000
        /*0020*/ 	.short	0x0009
        /*0022*/ 	.short	0x0040
        /*0024*/ 	.byte	0x00, 0xf5, 0x21, 0x00


	//----- nvinfo : EIATTR_KPARAM_INFO
	.align		4
.L_57:
        /*0028*/ 	.byte	0x04, 0x17
        /*002a*/ 	.short	(.L_59 - .L_58)
.L_58:
        /*002c*/ 	.word	0x00000000
        /*0030*/ 	.short	0x0008
        /*0032*/ 	.short	0x0038
        /*0034*/ 	.byte	0x00, 0xf0, 0x11, 0x00


	//----- nvinfo : EIATTR_KPARAM_INFO
	.align		4
.L_59:
        /*0038*/ 	.byte	0x04, 0x17
        /*003a*/ 	.short	(.L_61 - .L_60)
.L_60:
        /*003c*/ 	.word	0x00000000
        /*0040*/ 	.short	0x0007
        /*0042*/ 	.short	0x0034
        /*0044*/ 	.byte	0x00, 0xf0, 0x11, 0x00


	//----- nvinfo : EIATTR_KPARAM_INFO
	.align		4
.L_61:
        /*0048*/ 	.byte	0x04, 0x17
        /*004a*/ 	.short	(.L_63 - .L_62)
.L_62:
        /*004c*/ 	.word	0x00000000
        /*0050*/ 	.short	0x0006
        /*0052*/ 	.short	0x0030
        /*0054*/ 	.byte	0x00, 0xf0, 0x11, 0x00


	//----- nvinfo : EIATTR_KPARAM_INFO
	.align		4
.L_63:
        /*0058*/ 	.byte	0x04, 0x17
        /*005a*/ 	.short	(.L_65 - .L_64)
.L_64:
        /*005c*/ 	.word	0x00000000
        /*0060*/ 	.short	0x0005
        /*0062*/ 	.short	0x0028
        /*0064*/ 	.byte	0x00, 0xf5, 0x21, 0x00


	//----- nvinfo : EIATTR_KPARAM_INFO
	.align		4
.L_65:
        /*0068*/ 	.byte	0x04, 0x17
        /*006a*/ 	.short	(.L_67 - .L_66)
.L_66:
        /*006c*/ 	.word	0x00000000
        /*0070*/ 	.short	0x0004
        /*0072*/ 	.short	0x0020
        /*0074*/ 	.byte	0x00, 0xf5, 0x21, 0x00


	//----- nvinfo : EIATTR_KPARAM_INFO
	.align		4
.L_67:
        /*0078*/ 	.byte	0x04, 0x17
        /*007a*/ 	.short	(.L_69 - .L_68)
.L_68:
        /*007c*/ 	.word	0x00000000
        /*0080*/ 	.short	0x0003
        /*0082*/ 	.short	0x0018
        /*0084*/ 	.byte	0x00, 0xf5, 0x21, 0x00


	//----- nvinfo : EIATTR_KPARAM_INFO
	.align		4
.L_69:
        /*0088*/ 	.byte	0x04, 0x17
        /*008a*/ 	.short	(.L_71 - .L_70)
.L_70:
        /*008c*/ 	.word	0x00000000
        /*0090*/ 	.short	0x0002
        /*0092*/ 	.short	0x0010
        /*0094*/ 	.byte	0x00, 0xf5, 0x21, 0x00


	//----- nvinfo : EIATTR_KPARAM_INFO
	.align		4
.L_71:
        /*0098*/ 	.byte	0x04, 0x17
        /*009a*/ 	.short	(.L_73 - .L_72)
.L_72:
        /*009c*/ 	.word	0x00000000
        /*00a0*/ 	.short	0x0001
        /*00a2*/ 	.short	0x0008
        /*00a4*/ 	.byte	0x00, 0xf5, 0x21, 0x00


	//----- nvinfo : EIATTR_KPARAM_INFO
	.align		4
.L_73:
        /*00a8*/ 	.byte	0x04, 0x17
        /*00aa*/ 	.short	(.L_75 - .L_74)
.L_74:
        /*00ac*/ 	.word	0x00000000
        /*00b0*/ 	.short	0x0000
        /*00b2*/ 	.short	0x0000
        /*00b4*/ 	.byte	0x00, 0xf5, 0x21, 0x00


	//----- nvinfo : EIATTR_SPARSE_MMA_MASK
	.align		4
.L_75:
        /*00b8*/ 	.byte	0x03, 0x50
        /*00ba*/ 	.short	0x0000


	//----- nvinfo : EIATTR_MAXREG_COUNT
	.align		4
        /*00bc*/ 	.byte	0x03, 0x1b
        /*00be*/ 	.short	0x00ff


	//----- nvinfo : EIATTR_MERCURY_ISA_VERSION
	.align		4
        /*00c0*/ 	.byte	0x03, 0x5f
        /*00c2*/ 	.short	0x0101


	//----- nvinfo : EIATTR_VRC_CTA_INIT_COUNT
	.align		4
        /*00c4*/ 	.byte	0x02, 0x4a
	.zero		1
	.zero		1


	//----- nvinfo : EIATTR_EXIT_INSTR_OFFSETS
	.align		4
        /*00c8*/ 	.byte	0x04, 0x1c
        /*00ca*/ 	.short	(.L_77 - .L_76)


	//   ....[0]....
.L_76:
        /*00cc*/ 	.word	0x00000070


	//   ....[1]....
        /*00d0*/ 	.word	0x000001e0


	//   ....[2]....
        /*00d4*/ 	.word	0x000004a0


	//   ....[3]....
        /*00d8*/ 	.word	0x000005b0


	//   ....[4]....
        /*00dc*/ 	.word	0x00000680


	//   ....[5]....
        /*00e0*/ 	.word	0x000006e0


	//   ....[6]....
        /*00e4*/ 	.word	0x00000730


	//   ....[7]....
        /*00e8*/ 	.word	0x000009f0


	//   ....[8]....
        /*00ec*/ 	.word	0x00000b00


	//   ....[9]....
        /*00f0*/ 	.word	0x00000bd0


	//   ....[10]....
        /*00f4*/ 	.word	0x00000c30


	//   ....[11]....
        /*00f8*/ 	.word	0x00001300


	//   ....[12]....
        /*00fc*/ 	.word	0x00002200


	//----- nvinfo : EIATTR_CRS_STACK_SIZE
	.align		4
.L_77:
        /*0100*/ 	.byte	0x04, 0x1e
        /*0102*/ 	.short	(.L_79 - .L_78)
.L_78:
        /*0104*/ 	.word	0x00000000


	//----- nvinfo : EIATTR_CBANK_PARAM_SIZE
	.align		4
.L_79:
        /*0108*/ 	.byte	0x03, 0x19
        /*010a*/ 	.short	0x0050


	//----- nvinfo : EIATTR_PARAM_CBANK
	.align		4
        /*010c*/ 	.byte	0x04, 0x0a
        /*010e*/ 	.short	(.L_81 - .L_80)
	.align		4
.L_80:
        /*0110*/ 	.word	index@(.nv.constant0.vpci_batch_f32)
        /*0114*/ 	.short	0x0380
        /*0116*/ 	.short	0x0050


	//----- nvinfo : EIATTR_SW_WAR
	.align		4
.L_81:
        /*0118*/ 	.byte	0x04, 0x36
        /*011a*/ 	.short	(.L_83 - .L_82)
.L_82:
        /*011c*/ 	.word	0x00000008
.L_83:


//--------------------- .nv.callgraph             --------------------------
	.section	.nv.callgraph,"",@"SHT_CUDA_CALLGRAPH"
	.align	4
	.sectionentsize	8
	.align		4
        /*0000*/ 	.word	0x00000000
	.align		4
        /*0004*/ 	.word	0xffffffff
	.align		4
        /*0008*/ 	.word	0x00000000
	.align		4
        /*000c*/ 	.word	0xfffffffe
	.align		4
        /*0010*/ 	.word	0x00000000
	.align		4
        /*0014*/ 	.word	0xfffffffd
	.align		4
        /*0018*/ 	.word	0x00000000
	.align		4
        /*001c*/ 	.word	0xfffffffc


//--------------------- .text.vpci_many_series_one_param_f32 --------------------------
	.section	.text.vpci_many_series_one_param_f32,"ax",@progbits
	.align	128
        .global         vpci_many_series_one_param_f32
        .type           vpci_many_series_one_param_f32,@function
        .size           vpci_many_series_one_param_f32,(.L_x_83 - vpci_many_series_one_param_f32)
        .other          vpci_many_series_one_param_f32,@"STO_CUDA_ENTRY STV_DEFAULT"
vpci_many_series_one_param_f32:
.text.vpci_many_series_one_param_f32:
[----:B------:R-:W-:Y:S01]  /*0000*/  LDC R1, c[0x0][0x37c] ;  /* 0x0000df00ff017b82 */ /* 0x000fe20000000800 */
[----:B------:R-:W0:Y:S07]  /*0010*/  S2R R0, SR_TID.X ;  /* 0x0000000000007919 */ /* 0x000e2e0000002100 */
[----:B------:R-:W0:Y:S08]  /*0020*/  S2UR UR4, SR_CTAID.X ;  /* 0x00000000000479c3 */ /* 0x000e300000002500 */
[----:B------:R-:W0:Y:S08]  /*0030*/  LDC R5, c[0x0][0x360] ;  /* 0x0000d800ff057b82 */ /* 0x000e300000000800 */
[----:B------:R-:W1:Y:S01]  /*0040*/  LDC R7, c[0x0][0x3a8] ;  /* 0x0000ea00ff077b82 */ /* 0x000e620000000800 */
[----:B0-----:R-:W-:-:S05]  /*0050*/  IMAD R5, R5, UR4, R0 ;  /* 0x0000000405057c24 */ /* 0x001fca000f8e0200 */
[----:B-1----:R-:W-:-:S13]  /*0060*/  ISETP.GE.AND P0, PT, R5, R7, PT ;  /* 0x000000070500720c */ /* 0x002fda0003f06270 */
[----:B------:R-:W-:Y:S05]  /*0070*/  @P0 EXIT ;  /* 0x000000000000094d */ /* 0x000fea0003800000 */
[----:B------:R-:W0:Y:S01]  /*0080*/  LDC.64 R8, c[0x0][0x3a0] ;  /* 0x0000e800ff087b82 */ /* 0x000e220000000a00 */
[----:B------:R-:W1:Y:S07]  /*0090*/  LDCU.64 UR6, c[0x0][0x358] ;  /* 0x00006b00ff0677ac */ /* 0x000e6e0008000a00 */
[----:B------:R-:W2:Y:S08]  /*00a0*/  LDC R4, c[0x0][0x3ac] ;  /* 0x0000eb00ff047b82 */ /* 0x000eb00000000800 */
[----:B------:R-:W2:Y:S01]  /*00b0*/  LDC.64 R2, c[0x0][0x3b0] ;  /* 0x0000ec00ff027b82 */ /* 0x000ea20000000a00 */
[----:B0-----:R-:W-:-:S05]  /*00c0*/  IMAD.WIDE R8, R5, 0x4, R8 ;  /* 0x0000000405087825 */ /* 0x001fca00078e0208 */
[----:B-1----:R-:W3:Y:S01]  /*00d0*/  LDG.E.CONSTANT R0, desc[UR6][R8.64] ;  /* 0x0000000608007981 */ /* 0x002ee2000c1e9900 */
[----:B--2---:R-:W-:Y:S02]  /*00e0*/  ISETP.GT.AND P0, PT, R3, R4, PT ;  /* 0x000000040300720c */ /* 0x004fe40003f04270 */
[CC--:B------:R-:W-:Y:S02]  /*00f0*/  VIMNMX R6, PT, PT, R2.reuse, R3.reuse, PT ;  /* 0x0000000302067248 */ /* 0x0c0fe40003fe0100 */
[----:B------:R-:W-:-:S04]  /*0100*/  ISETP.GT.OR P0, PT, R2, R3, P0 ;  /* 0x000000030200720c */ /* 0x000fc80000704670 */
[----:B------:R-:W-:Y:S02]  /*0110*/  ISETP.LT.OR P0, PT, R6, 0x1, P0 ;  /* 0x000000010600780c */ /* 0x000fe40000701670 */
[----:B---3--:R-:W-:-:S04]  /*0120*/  ISETP.GE.AND P1, PT, R0, R4, PT ;  /* 0x000000040000720c */ /* 0x008fc80003f26270 */
[----:B------:R-:W-:-:S04]  /*0130*/  ISETP.LT.OR P1, PT, R0, RZ, P1 ;  /* 0x000000ff0000720c */ /* 0x000fc80000f21670 */
[----:B------:R-:W-:-:S13]  /*0140*/  PLOP3.LUT P0, PT, P0, P1, PT, 0xf8, 0x8f ;  /* 0x00000000008f781c */ /* 0x000fda0000703f70 */
[----:B------:R-:W-:Y:S05]  /*0150*/  @!P0 BRA `(.L_x_0) ;  /* 0x00000004009c8947 */ /* 0x000fea0003800000 */
[----:B------:R-:W-:-:S13]  /*0160*/  ISETP.GE.AND P0, PT, R4, 0x1, PT ;  /* 0x000000010400780c */ /* 0x000fda0003f06270 */
[----:B------:R-:W-:Y:S05]  /*0170*/  @!P0 EXIT ;  /* 0x000000000000894d */ /* 0x000fea0003800000 */
[C---:B------:R-:W-:Y:S01]  /*0180*/  ISETP.GE.U32.AND P0, PT, R4.reuse, 0x8, PT ;  /* 0x000000080400780c */ /* 0x040fe20003f06070 */
[----:B------:R-:W-:Y:S01]  /*0190*/  IMAD.MOV.U32 R0, RZ, RZ, RZ ;  /* 0x000000ffff007224 */ /* 0x000fe200078e00ff */
[----:B------:R-:W-:-:S04]  /*01a0*/  LOP3.LUT R42, R4, 0x7, RZ, 0xc0, !PT ;  /* 0x00000007042a7812 */ /* 0x000fc800078ec0ff */
[----:B------:R-:W-:-:S07]  /*01b0*/  ISETP.NE.AND P1, PT, R42, RZ, PT ;  /* 0x000000ff2a00720c */ /* 0x000fce0003f25270 */
[----:B------:R-:W-:Y:S06]  /*01c0*/  @!P0 BRA `(.L_x_1) ;  /* 0x0000000000a88947 */ /* 0x000fec0003800000 */
[----:B------:R-:W0:Y:S01]  /*01d0*/  LDC.64 R8, c[0x0][0x3b8] ;  /* 0x0000ee00ff087b82 */ /* 0x000e220000000a00 */
[----:B------:R-:W-:Y:S01]  /*01e0*/  LOP3.LUT R0, R4, 0x7ffffff8, RZ, 0xc0, !PT ;  /* 0x7ffffff804007812 */ /* 0x000fe200078ec0ff */
[----:B------:R-:W-:-:S03]  /*01f0*/  IMAD.MOV.U32 R43, RZ, RZ, R5 ;  /* 0x000000ffff2b7224 */ /* 0x000fc600078e0005 */
[----:B------:R-:W-:-:S03]  /*0200*/  IADD3 R6, PT, PT, -R0, RZ, RZ ;  /* 0x000000ff00067210 */ /* 0x000fc60007ffe1ff */
[----:B------:R-:W1:Y:S04]  /*0210*/  LDC.64 R2, c[0x0][0x3c0] ;  /* 0x0000f000ff027b82 */ /* 0x000e680000000a00 */
.L_x_2:
[----:B0-2---:R-:W-:-:S04]  /*0220*/  IMAD.WIDE R32, R43, 0x4, R8 ;  /* 0x000000042b207825 */ /* 0x005fc800078e0208 */
[----:B-1----:R-:W-:Y:S01]  /*0230*/  IMAD.WIDE R34, R43, 0x4, R2 ;  /* 0x000000042b227825 */ /* 0x002fe200078e0202 */
[----:B------:R-:W-:-:S03]  /*0240*/  LEA R43, R7, R43, 0x3 ;  /* 0x0000002b072b7211 */ /* 0x000fc600078e18ff */
[----:B------:R-:W-:-:S04]  /*0250*/  IMAD.WIDE R36, R7, 0x4, R32 ;  /* 0x0000000407247825 */ /* 0x000fc800078e0220 */
[----:B------:R-:W-:-:S04]  /*0260*/  IMAD.WIDE R20, R7, 0x4, R34 ;  /* 0x0000000407147825 */ /* 0x000fc800078e0222 */
[----:B------:R-:W-:-:S04]  /*0270*/  IMAD.WIDE R22, R7, 0x4, R36 ;  /* 0x0000000407167825 */ /* 0x000fc800078e0224 */
[----:B------:R-:W-:-:S04]  /*0280*/  IMAD.WIDE R26, R7, 0x4, R20 ;  /* 0x00000004071a7825 */ /* 0x000fc800078e0214 */
[----:B------:R-:W-:-:S04]  /*0290*/  IMAD.WIDE R24, R7, 0x4, R22 ;  /* 0x0000000407187825 */ /* 0x000fc800078e0216 */
[----:B------:R-:W-:-:S04]  /*02a0*/  IMAD.WIDE R10, R7, 0x4, R26 ;  /* 0x00000004070a7825 */ /* 0x000fc800078e021a */
[----:B------:R-:W-:-:S04]  /*02b0*/  IMAD.WIDE R12, R7, 0x4, R24 ;  /* 0x00000004070c7825 */ /* 0x000fc800078e0218 */
[----:B------:R-:W-:-:S04]  /*02c0*/  IMAD.WIDE R14, R7, 0x4, R10 ;  /* 0x00000004070e7825 */ /* 0x000fc800078e020a */
[----:B------:R-:W-:Y:S02]  /*02d0*/  IMAD.MOV.U32 R45, RZ, RZ, 0x7fffffff ;  /* 0x7fffffffff2d7424 */ /* 0x000fe400078e00ff */
[----:B------:R-:W-:-:S03]  /*02e0*/  IMAD.WIDE R16, R7, 0x4, R12 ;  /* 0x0000000407107825 */ /* 0x000fc600078e020c */
[----:B------:R2:W-:Y:S01]  /*02f0*/  STG.E desc[UR6][R32.64], R45 ;  /* 0x0000002d20007986 */ /* 0x0005e2000c101906 */
        /* <DEDUP_REMOVED lines=10> */
[----:B------:R-:W-:-:S03]  /*03a0*/  VIADD R6, R6, 0x8 ;  /* 0x0000000806067836 */ /* 0x000fc60000000000 */
[----:B------:R2:W-:Y:S02]  /*03b0*/  STG.E desc[UR6][R24.64], R45 ;  /* 0x0000002d18007986 */ /* 0x0005e4000c101906 */
[----:B------:R-:W-:Y:S02]  /*03c0*/  ISETP.NE.AND P0, PT, R6, RZ, PT ;  /* 0x000000ff0600720c */ /* 0x000fe40003f05270 */
[----:B------:R2:W-:Y:S04]  /*03d0*/  STG.E desc[UR6][R10.64], R45 ;  /* 0x0000002d0a007986 */ /* 0x0005e8000c101906 */
[----:B------:R2:W-:Y:S04]  /*03e0*/  STG.E desc[UR6][R12.64], R45 ;  /* 0x0000002d0c007986 */ /* 0x0005e8000c101906 */
[----:B------:R2:W-:Y:S04]  /*03f0*/  STG.E desc[UR6][R14.64], R45 ;  /* 0x0000002d0e007986 */ /* 0x0005e8000c101906 */
[----:B------:R2:W-:Y:S04]  /*0400*/  STG.E desc[UR6][R16.64], R45 ;  /* 0x0000002d10007986 */ /* 0x0005e8000c101906 */
[----:B------:R2:W-:Y:S04]  /*0410*/  STG.E desc[UR6][R18.64], R45 ;  /* 0x0000002d12007986 */ /* 0x0005e8000c101906 */
[----:B------:R2:W-:Y:S04]  /*0420*/  STG.E desc[UR6][R28.64], R45 ;  /* 0x0000002d1c007986 */ /* 0x0005e8000c101906 */
[----:B------:R2:W-:Y:S04]  /*0430*/  STG.E desc[UR6][R30.64], R45 ;  /* 0x0000002d1e007986 */ /* 0x0005e8000c101906 */
[----:B------:R2:W-:Y:S04]  /*0440*/  STG.E desc[UR6][R38.64], R45 ;  /* 0x0000002d26007986 */ /* 0x0005e8000c101906 */
[----:B------:R2:W-:Y:S01]  /*0450*/  STG.E desc[UR6][R40.64], R45 ;  /* 0x0000002d28007986 */ /* 0x0005e2000c101906 */
[----:B------:R-:W-:Y:S05]  /*0460*/  @P0 BRA `(.L_x_2) ;  /* 0xfffffffc006c0947 */ /* 0x000fea000383ffff */
.L_x_1:
[----:B------:R-:W-:Y:S05]  /*0470*/  @!P1 EXIT ;  /* 0x000000000000994d */ /* 0x000fea0003800000 */
[----:B------:R-:W-:Y:S02]  /*0480*/  ISETP.GE.U32.AND P0, PT, R42, 0x4, PT ;  /* 0x000000042a00780c */ /* 0x000fe40003f06070 */
[----:B------:R-:W-:-:S04]  /*0490*/  LOP3.LUT R6, R4, 0x3, RZ, 0xc0, !PT ;  /* 0x0000000304067812 */ /* 0x000fc800078ec0ff */
[----:B------:R-:W-:-:S07]  /*04a0*/  ISETP.NE.AND P1, PT, R6, RZ, PT ;  /* 0x000000ff0600720c */ /* 0x000fce0003f25270 */
[----:B------:R-:W-:Y:S06]  /*04b0*/  @!P0 BRA `(.L_x_3) ;  /* 0x0000000000548947 */ /* 0x000fec0003800000 */
[----:B------:R-:W0:Y:S01]  /*04c0*/  LDC.64 R2, c[0x0][0x3b8] ;  /* 0x0000ee00ff027b82 */ /* 0x000e220000000a00 */
[C---:B--2---:R-:W-:Y:S02]  /*04d0*/  IMAD R11, R0.reuse, R7, R5 ;  /* 0x00000007000b7224 */ /* 0x044fe400078e0205 */
[----:B------:R-:W-:Y:S02]  /*04e0*/  IMAD.MOV.U32 R23, RZ, RZ, 0x7fffffff ;  /* 0x7fffffffff177424 */ /* 0x000fe400078e00ff */
[----:B------:R-:W-:-:S03]  /*04f0*/  VIADD R0, R0, 0x4 ;  /* 0x0000000400007836 */ /* 0x000fc60000000000 */
[----:B------:R-:W1:Y:S01]  /*0500*/  LDC.64 R8, c[0x0][0x3c0] ;  /* 0x0000f000ff087b82 */ /* 0x000e620000000a00 */
[----:B0-----:R-:W-:-:S05]  /*0510*/  IMAD.WIDE R2, R11, 0x4, R2 ;  /* 0x000000040b027825 */ /* 0x001fca00078e0202 */
[----:B------:R0:W-:Y:S01]  /*0520*/  STG.E desc[UR6][R2.64], R23 ;  /* 0x0000001702007986 */ /* 0x0001e2000c101906 */
[----:B-1----:R-:W-:-:S04]  /*0530*/  IMAD.WIDE R8, R11, 0x4, R8 ;  /* 0x000000040b087825 */ /* 0x002fc800078e0208 */
[C---:B------:R-:W-:Y:S01]  /*0540*/  IMAD.WIDE R10, R7.reuse, 0x4, R2 ;  /* 0x00000004070a7825 */ /* 0x040fe200078e0202 */
[----:B------:R0:W-:Y:S03]  /*0550*/  STG.E desc[UR6][R8.64], R23 ;  /* 0x0000001708007986 */ /* 0x0001e6000c101906 */
        /* <DEDUP_REMOVED lines=8> */
[----:B------:R-:W-:Y:S01]  /*05e0*/  IMAD.WIDE R20, R7, 0x4, R16 ;  /* 0x0000000407147825 */ /* 0x000fe200078e0210 */
[----:B------:R0:W-:Y:S04]  /*05f0*/  STG.E desc[UR6][R18.64], R23 ;  /* 0x0000001712007986 */ /* 0x0001e8000c101906 */
[----:B------:R0:W-:Y:S02]  /*0600*/  STG.E desc[UR6][R20.64], R23 ;  /* 0x0000001714007986 */ /* 0x0001e4000c101906 */
.L_x_3:
[----:B------:R-:W-:Y:S05]  /*0610*/  @!P1 EXIT ;  /* 0x000000000000994d */ /* 0x000fea0003800000 */
[----:B------:R-:W-:Y:S02]  /*0620*/  ISETP.NE.AND P0, PT, R6, 0x1, PT ;  /* 0x000000010600780c */ /* 0x000fe40003f05270 */
[----:B------:R-:W-:-:S04]  /*0630*/  LOP3.LUT R4, R4, 0x1, RZ, 0xc0, !PT ;  /* 0x0000000104047812 */ /* 0x000fc800078ec0ff */
[----:B------:R-:W-:-:S07]  /*0640*/  ISETP.NE.U32.AND P1, PT, R4, 0x1, PT ;  /* 0x000000010400780c */ /* 0x000fce0003f25070 */
[----:B------:R-:W-:Y:S06]  /*0650*/  @!P0 BRA `(.L_x_4) ;  /* 0x0000000000348947 */ /* 0x000fec0003800000 */
[----:B0-----:R-:W0:Y:S01]  /*0660*/  LDC.64 R2, c[0x0][0x3b8] ;  /* 0x0000ee00ff027b82 */ /* 0x001e220000000a00 */
[C---:B--2---:R-:W-:Y:S01]  /*0670*/  IMAD R11, R0.reuse, R7, R5 ;  /* 0x00000007000b7224 */ /* 0x044fe200078e0205 */
[----:B------:R-:W-:Y:S01]  /*0680*/  MOV R15, 0x7fffffff ;  /* 0x7fffffff000f7802 */ /* 0x000fe20000000f00 */
[----:B------:R-:W-:-:S05]  /*0690*/  VIADD R0, R0, 0x2 ;  /* 0x0000000200007836 */ /* 0x000fca0000000000 */
[----:B------:R-:W1:Y:S01]  /*06a0*/  LDC.64 R8, c[0x0][0x3c0] ;  /* 0x0000f000ff087b82 */ /* 0x000e620000000a00 */
[----:B0-----:R-:W-:-:S05]  /*06b0*/  IMAD.WIDE R2, R11, 0x4, R2 ;  /* 0x000000040b027825 */ /* 0x001fca00078e0202 */
[----:B------:R3:W-:Y:S01]  /*06c0*/  STG.E desc[UR6][R2.64], R15 ;  /* 0x0000000f02007986 */ /* 0x0007e2000c101906 */
[----:B-1----:R-:W-:-:S04]  /*06d0*/  IMAD.WIDE R8, R11, 0x4, R8 ;  /* 0x000000040b087825 */ /* 0x002fc800078e0208 */
[C---:B------:R-:W-:Y:S01]  /*06e0*/  IMAD.WIDE R10, R7.reuse, 0x4, R2 ;  /* 0x00000004070a7825 */ /* 0x040fe200078e0202 */
[----:B------:R3:W-:Y:S03]  /*06f0*/  STG.E desc[UR6][R8.64], R15 ;  /* 0x0000000f08007986 */ /* 0x0007e6000c101906 */
[----:B------:R-:W-:Y:S01]  /*0700*/  IMAD.WIDE R12, R7, 0x4, R8 ;  /* 0x00000004070c7825 */ /* 0x000fe200078e0208 */
[----:B------:R3:W-:Y:S04]  /*0710*/  STG.E desc[UR6][R10.64], R15 ;  /* 0x0000000f0a007986 */ /* 0x0007e8000c101906 */
[----:B------:R3:W-:Y:S02]  /*0720*/  STG.E desc[UR6][R12.64], R15 ;  /* 0x0000000f0c007986 */ /* 0x0007e4000c101906 */
.L_x_4:
[----:B------:R-:W-:Y:S05]  /*0730*/  @P1 EXIT ;  /* 0x000000000000194d */ /* 0x000fea0003800000 */
[----:B0--3--:R-:W0:Y:S01]  /*0740*/  LDC.64 R2, c[0x0][0x3b8] ;  /* 0x0000ee00ff027b82 */ /* 0x009e220000000a00 */
[----:B------:R-:W-:Y:S02]  /*0750*/  IMAD R5, R0, R7, R5 ;  /* 0x0000000700057224 */ /* 0x000fe400078e0205 */
[----:B------:R-:W-:-:S05]  /*0760*/  IMAD.MOV.U32 R7, RZ, RZ, 0x7fffffff ;  /* 0x7fffffffff077424 */ /* 0x000fca00078e00ff */
[----:B------:R-:W1:Y:S01]  /*0770*/  LDC.64 R8, c[0x0][0x3c0] ;  /* 0x0000f000ff087b82 */ /* 0x000e620000000a00 */
[----:B0-----:R-:W-:-:S05]  /*0780*/  IMAD.WIDE R2, R5, 0x4, R2 ;  /* 0x0000000405027825 */ /* 0x001fca00078e0202 */
[----:B------:R-:W-:Y:S01]  /*0790*/  STG.E desc[UR6][R2.64], R7 ;  /* 0x0000000702007986 */ /* 0x000fe2000c101906 */
[----:B-1----:R-:W-:-:S05]  /*07a0*/  IMAD.WIDE R4, R5, 0x4, R8 ;  /* 0x0000000405047825 */ /* 0x002fca00078e0208 */
[----:B------:R-:W-:Y:S01]  /*07b0*/  STG.E desc[UR6][R4.64], R7 ;  /* 0x0000000704007986 */ /* 0x000fe2000c101906 */
[----:B------:R-:W-:Y:S05]  /*07c0*/  EXIT ;  /* 0x000000000000794d */ /* 0x000fea0003800000 */
.L_x_0:
[----:B------:R-:W-:Y:S01]  /*07d0*/  IADD3 R3, PT, PT, R0, R3, RZ ;  /* 0x0000000300037210 */ /* 0x000fe20007ffe0ff */
[----:B------:R-:W-:Y:S04]  /*07e0*/  BSSY.RECONVERGENT B0, `(.L_x_5) ;  /* 0x000006e000007945 */ /* 0x000fe80003800200 */
[----:B------:R-:W-:-:S05]  /*07f0*/  VIADD R6, R3, 0xffffffff ;  /* 0xffffffff03067836 */ /* 0x000fca0000000000 */
[----:B------:R-:W-:-:S13]  /*0800*/  ISETP.GE.AND P0, PT, R6, 0x1, PT ;  /* 0x000000010600780c */ /* 0x000fda0003f06270 */
[----:B------:R-:W-:Y:S05]  /*0810*/  @!P0 BRA `(.L_x_6) ;  /* 0x0000000400a88947 */ /* 0x000fea0003800000 */
[----:B------:R-:W-:Y:S01]  /*0820*/  VIADD R3, R3, 0xfffffffe ;  /* 0xfffffffe03037836 */ /* 0x000fe20000000000 */
[----:B------:R-:W-:Y:S01]  /*0830*/  LOP3.LUT R44, R6, 0x7, RZ, 0xc0, !PT ;  /* 0x00000007062c7812 */ /* 0x000fe200078ec0ff */
[----:B------:R-:W-:Y:S01]  /*0840*/  BSSY.RECONVERGENT B1, `(.L_x_7) ;  /* 0x000002f000017945 */ /* 0x000fe20003800200 */
[----:B------:R-:W-:Y:S02]  /*0850*/  HFMA2 R4, -RZ, RZ, 0, 0 ;  /* 0x00000000ff047431 */ /* 0x000fe400000001ff */
[----:B------:R-:W-:Y:S02]  /*0860*/  ISETP.GE.U32.AND P0, PT, R3, 0x7, PT ;  /* 0x000000070300780c */ /* 0x000fe40003f06070 */
[----:B------:R-:W-:-:S11]  /*0870*/  ISETP.NE.AND P1, PT, R44, RZ, PT ;  /* 0x000000ff2c00720c */ /* 0x000fd60003f25270 */
[----:B------:R-:W-:Y:S05]  /*0880*/  @!P0 BRA `(.L_x_8) ;  /* 0x0000000000a88947 */ /* 0x000fea0003800000 */
[----:B------:R-:W0:Y:S01]  /*0890*/  LDC.64 R10, c[0x0][0x3b8] ;  /* 0x0000ee00ff0a7b82 */ /* 0x000e220000000a00 */
[----:B------:R-:W-:Y:S01]  /*08a0*/  LOP3.LUT R4, R6, 0x7ffffff8, RZ, 0xc0, !PT ;  /* 0x7ffffff806047812 */ /* 0x000fe200078ec0ff */
[----:B------:R-:W-:-:S04]  /*08b0*/  IMAD.MOV.U32 R3, RZ, RZ, R5 ;  /* 0x000000ffff037224 */ /* 0x000fc800078e0005 */
[----:B------:R-:W-:Y:S02]  /*08c0*/  IMAD.MOV R40, RZ, RZ, -R4 ;  /* 0x000000ffff287224 */ /* 0x000fe400078e0a04 */
[----:B------:R-:W1:Y:S05]  /*08d0*/  LDC.64 R8, c[0x0][0x3c0] ;  /* 0x0000f000ff087b82 */ /* 0x000e6a0000000a00 */
.L_x_9:
[----:B0-----:R-:W-:Y:S01]  /*08e0*/  IMAD.WIDE R30, R3, 0x4, R10 ;  /* 0x00000004031e7825 */ /* 0x001fe200078e020a */
[----:B------:R-:W-:-:S03]  /*08f0*/  MOV R41, 0x7fffffff ;  /* 0x7fffffff00297802 */ /* 0x000fc60000000f00 */
[----:B-1----:R-:W-:Y:S02]  /*0900*/  IMAD.WIDE R32, R3, 0x4, R8 ;  /* 0x0000000403207825 */ /* 0x002fe400078e0208 */
[----:B------:R2:W-:Y:S02]  /*0910*/  STG.E desc[UR6][R30.64], R41 ;  /* 0x000000291e007986 */ /* 0x0005e4000c101906 */
[C---:B------:R-:W-:Y:S02]  /*0920*/  IMAD.WIDE R34, R7.reuse, 0x4, R30 ;  /* 0x0000000407227825 */ /* 0x040fe400078e021e */
[----:B------:R2:W-:Y:S02]  /*0930*/  STG.E desc[UR6][R32.64], R41 ;  /* 0x0000002920007986 */ /* 0x0005e4000c101906 */
[C---:B------:R-:W-:Y:S02]  /*0940*/  IMAD.WIDE R12, R7.reuse, 0x4, R32 ;  /* 0x00000004070c7825 */ /* 0x040fe400078e0220 */
[----:B------:R2:W-:Y:S02]  /*0950*/  STG.E desc[UR6][R34.64], R41 ;  /* 0x0000002922007986 */ /* 0x0005e4000c101906 */
[----:B------:R-:W-:-:S02]  /*0960*/  IMAD.WIDE R14, R7, 0x4, R34 ;  /* 0x00000004070e7825 */ /* 0x000fc400078e0222 */
        /* <DEDUP_REMOVED lines=21> */
[----:B------:R-:W-:Y:S02]  /*0ac0*/  IMAD.WIDE R46, R7, 0x4, R36 ;  /* 0x00000004072e7825 */ /* 0x000fe400078e0224 */
[----:B------:R2:W-:Y:S02]  /*0ad0*/  STG.E desc[UR6][R42.64], R41 ;  /* 0x000000292a007986 */ /* 0x0005e4000c101906 */
[----:B------:R-:W-:-:S02]  /*0ae0*/  VIADD R40, R40, 0x8 ;  /* 0x0000000828287836 */ /* 0x000fc40000000000 */
[----:B------:R2:W-:Y:S01]  /*0af0*/  STG.E desc[UR6][R46.64], R41 ;  /* 0x000000292e007986 */ /* 0x0005e2000c101906 */
[----:B------:R-:W-:Y:S02]  /*0b00*/  IMAD R3, R7, 0x8, R3 ;  /* 0x0000000807037824 */ /* 0x000fe400078e0203 */
[----:B------:R-:W-:-:S13]  /*0b10*/  ISETP.NE.AND P0, PT, R40, RZ, PT ;  /* 0x000000ff2800720c */ /* 0x000fda0003f05270 */
[----:B--2---:R-:W-:Y:S05]  /*0b20*/  @P0 BRA `(.L_x_9) ;  /* 0xfffffffc006c0947 */ /* 0x004fea000383ffff */
.L_x_8:
[----:B------:R-:W-:Y:S05]  /*0b30*/  BSYNC.RECONVERGENT B1 ;  /* 0x0000000000017941 */ /* 0x000fea0003800200 */
.L_x_7:
[----:B------:R-:W-:Y:S05]  /*0b40*/  @!P1 BRA `(.L_x_6) ;  /* 0x0000000000dc9947 */ /* 0x000fea0003800000 */
[----:B------:R-:W-:Y:S01]  /*0b50*/  ISETP.GE.U32.AND P0, PT, R44, 0x4, PT ;  /* 0x000000042c00780c */ /* 0x000fe20003f06070 */
[----:B------:R-:W-:Y:S01]  /*0b60*/  BSSY.RECONVERGENT B1, `(.L_x_10) ;  /* 0x0000019000017945 */ /* 0x000fe20003800200 */
[----:B------:R-:W-:-:S04]  /*0b70*/  LOP3.LUT R24, R6, 0x3, RZ, 0xc0, !PT ;  /* 0x0000000306187812 */ /* 0x000fc800078ec0ff */
[----:B------:R-:W-:-:S07]  /*0b80*/  ISETP.NE.AND P1, PT, R24, RZ, PT ;  /* 0x000000ff1800720c */ /* 0x000fce0003f25270 */
[----:B------:R-:W-:Y:S06]  /*0b90*/  @!P0 BRA `(.L_x_11) ;  /* 0x0000000000548947 */ /* 0x000fec0003800000 */
[----:B------:R-:W0:Y:S01]  /*0ba0*/  LDC.64 R8, c[0x0][0x3b8] ;  /* 0x0000ee00ff087b82 */ /* 0x000e220000000a00 */
[C---:B------:R-:W-:Y:S02]  /*0bb0*/  IMAD R3, R4.reuse, R7, R5 ;  /* 0x0000000704037224 */ /* 0x040fe400078e0205 */
[----:B------:R-:W-:-:S05]  /*0bc0*/  VIADD R4, R4, 0x4 ;  /* 0x0000000404047836 */ /* 0x000fca0000000000 */
[----:B------:R-:W1:Y:S01]  /*0bd0*/  LDC.64 R10, c[0x0][0x3c0] ;  /* 0x0000f000ff0a7b82 */ /* 0x000e620000000a00 */
[----:B0-----:R-:W-:-:S04]  /*0be0*/  IMAD.WIDE R8, R3, 0x4, R8 ;  /* 0x0000000403087825 */ /* 0x001fc800078e0208 */
[----:B------:R-:W-:-:S04]  /*0bf0*/  IMAD.WIDE R12, R7, 0x4, R8 ;  /* 0x00000004070c7825 */ /* 0x000fc800078e0208 */
[----:B-1----:R-:W-:Y:S01]  /*0c00*/  IMAD.WIDE R10, R3, 0x4, R10 ;  /* 0x00000004030a7825 */ /* 0x002fe200078e020a */
[----:B------:R-:W-:-:S03]  /*0c10*/  MOV R3, 0x7fffffff ;  /* 0x7fffffff00037802 */ /* 0x000fc60000000f00 */
[C---:B------:R-:W-:Y:S02]  /*0c20*/  IMAD.WIDE R16, R7.reuse, 0x4, R12 ;  /* 0x0000000407107825 */ /* 0x040fe400078e020c */
[----:B------:R0:W-:Y:S02]  /*0c30*/  STG.E desc[UR6][R8.64], R3 ;  /* 0x0000000308007986 */ /* 0x0001e4000c101906 */
[C---:B------:R-:W-:Y:S02]  /*0c40*/  IMAD.WIDE R14, R7.reuse, 0x4, R10 ;  /* 0x00000004070e7825 */ /* 0x040fe400078e020a */
[----:B------:R0:W-:Y:S02]  /*0c50*/  STG.E desc[UR6][R10.64], R3 ;  /* 0x000000030a007986 */ /* 0x0001e4000c101906 */
[C---:B------:R-:W-:Y:S02]  /*0c60*/  IMAD.WIDE R20, R7.reuse, 0x4, R16 ;  /* 0x0000000407147825 */ /* 0x040fe400078e0210 */
[----:B------:R0:W-:Y:S02]  /*0c70*/  STG.E desc[UR6][R12.64], R3 ;  /* 0x000000030c007986 */ /* 0x0001e4000c101906 */
[----:B------:R-:W-:-:S02]  /*0c80*/  IMAD.WIDE R18, R7, 0x4, R14 ;  /* 0x0000000407127825 */ /* 0x000fc400078e020e */
[----:B------:R0:W-:Y:S02]  /*0c90*/  STG.E desc[UR6][R14.64], R3 ;  /* 0x000000030e007986 */ /* 0x0001e4000c101906 */
[----:B------:R-:W-:Y:S02]  /*0ca0*/  IMAD.WIDE R22, R7, 0x4, R18 ;  /* 0x0000000407167825 */ /* 0x000fe400078e0212 */
[----:B------:R0:W-:Y:S04]  /*0cb0*/  STG.E desc[UR6][R16.64], R3 ;  /* 0x0000000310007986 */ /* 0x0001e8000c101906 */
[----:B------:R0:W-:Y:S04]  /*0cc0*/  STG.E desc[UR6][R18.64], R3 ;  /* 0x0000000312007986 */ /* 0x0001e8000c101906 */
[----:B------:R0:W-:Y:S04]  /*0cd0*/  STG.E desc[UR6][R20.64], R3 ;  /* 0x0000000314007986 */ /* 0x0001e8000c101906 */
[----:B------:R0:W-:Y:S02]  /*0ce0*/  STG.E desc[UR6][R22.64], R3 ;  /* 0x0000000316007986 */ /* 0x0001e4000c101906 */
.L_x_11:
[----:B------:R-:W-:Y:S05]  /*0cf0*/  BSYNC.RECONVERGENT B1 ;  /* 0x0000000000017941 */ /* 0x000fea0003800200 */
.L_x_10:
[----:B------:R-:W-:Y:S05]  /*0d00*/  @!P1 BRA `(.L_x_6) ;  /* 0x00000000006c9947 */ /* 0x000fea0003800000 */
[----:B0-----:R-:W-:Y:S01]  /*0d10*/  LOP3.LUT R3, R6, 0x1, RZ, 0xc0, !PT ;  /* 0x0000000106037812 */ /* 0x001fe200078ec0ff */
[----:B------:R-:W-:Y:S01]  /*0d20*/  BSSY.RECONVERGENT B1, `(.L_x_12) ;  /* 0x0000013000017945 */ /* 0x000fe20003800200 */
[----:B------:R-:W-:Y:S02]  /*0d30*/  ISETP.NE.AND P0, PT, R24, 0x1, PT ;  /* 0x000000011800780c */ /* 0x000fe40003f05270 */
[----:B------:R-:W-:-:S13]  /*0d40*/  ISETP.NE.U32.AND P1, PT, R3, 0x1, PT ;  /* 0x000000010300780c */ /* 0x000fda0003f25070 */
[----:B------:R-:W0:Y:S08]  /*0d50*/  @!P1 LDC.64 R16, c[0x0][0x3b8] ;  /* 0x0000ee00ff109b82 */ /* 0x000e300000000a00 */
[----:B------:R-:W1:Y:S01]  /*0d60*/  @!P1 LDC.64 R18, c[0x0][0x3c0] ;  /* 0x0000f000ff129b82 */ /* 0x000e620000000a00 */
[----:B------:R-:W-:Y:S05]  /*0d70*/  @!P0 BRA `(.L_x_13) ;  /* 0x0000000000348947 */ /* 0x000fea0003800000 */
[----:B------:R-:W2:Y:S01]  /*0d80*/  LDC.64 R8, c[0x0][0x3b8] ;  /* 0x0000ee00ff087b82 */ /* 0x000ea20000000a00 */
[C---:B------:R-:W-:Y:S01]  /*0d90*/  IMAD R3, R4.reuse, R7, R5 ;  /* 0x0000000704037224 */ /* 0x040fe200078e0205 */
[----:B------:R-:W-:-:S06]  /*0da0*/  IADD3 R4, PT, PT, R4, 0x2, RZ ;  /* 0x0000000204047810 */ /* 0x000fcc0007ffe0ff */
[----:B------:R-:W3:Y:S01]  /*0db0*/  LDC.64 R10, c[0x0][0x3c0] ;  /* 0x0000f000ff0a7b82 */ /* 0x000ee20000000a00 */
[----:B--2---:R-:W-:-:S04]  /*0dc0*/  IMAD.WIDE R8, R3, 0x4, R8 ;  /* 0x0000000403087825 */ /* 0x004fc800078e0208 */
[----:B------:R-:W-:-:S04]  /*0dd0*/  IMAD.WIDE R12, R7, 0x4, R8 ;  /* 0x00000004070c7825 */ /* 0x000fc800078e0208 */
[----:B---3--:R-:W-:-:S04]  /*0de0*/  IMAD.WIDE R10, R3, 0x4, R10 ;  /* 0x00000004030a7825 */ /* 0x008fc800078e020a */
[----:B------:R-:W-:Y:S02]  /*0df0*/  IMAD.MOV.U32 R3, RZ, RZ, 0x7fffffff ;  /* 0x7fffffffff037424 */ /* 0x000fe400078e00ff */
[----:B------:R-:W-:-:S03]  /*0e00*/  IMAD.WIDE R14, R7, 0x4, R10 ;  /* 0x00000004070e7825 */ /* 0x000fc600078e020a */
[----:B------:R2:W-:Y:S04]  /*0e10*/  STG.E desc[UR6][R8.64], R3 ;  /* 0x0000000308007986 */ /* 0x0005e8000c101906 */
[----:B------:R2:W-:Y:S04]  /*0e20*/  STG.E desc[UR6][R10.64], R3 ;  /* 0x000000030a007986 */ /* 0x0005e8000c101906 */
[----:B------:R2:W-:Y:S04]  /*0e30*/  STG.E desc[UR6][R12.64], R3 ;  /* 0x000000030c007986 */ /* 0x0005e8000c101906 */
[----:B------:R2:W-:Y:S02]  /*0e40*/  STG.E desc[UR6][R14.64], R3 ;  /* 0x000000030e007986 */ /* 0x0005e4000c101906 */
.L_x_13:
[----:B------:R-:W-:Y:S05]  /*0e50*/  BSYNC.RECONVERGENT B1 ;  /* 0x0000000000017941 */ /* 0x000fea0003800200 */
.L_x_12:
[----:B------:R-:W-:Y:S02]  /*0e60*/  @!P1 IMAD R7, R4, R7, R5 ;  /* 0x0000000704079224 */ /* 0x000fe400078e0205 */
[----:B--2---:R-:W-:Y:S02]  /*0e70*/  @!P1 IMAD.MOV.U32 R3, RZ, RZ, 0x7fffffff ;  /* 0x7fffffffff039424 */ /* 0x004fe400078e00ff */
[----:B0-----:R-:W-:-:S04]  /*0e80*/  @!P1 IMAD.WIDE R8, R7, 0x4, R16 ;  /* 0x0000000407089825 */ /* 0x001fc800078e0210 */
[----:B-1----:R-:W-:Y:S01]  /*0e90*/  @!P1 IMAD.WIDE R10, R7, 0x4, R18 ;  /* 0x00000004070a9825 */ /* 0x002fe200078e0212 */
[----:B------:R1:W-:Y:S04]  /*0ea0*/  @!P1 STG.E desc[UR6][R8.64], R3 ;  /* 0x0000000308009986 */ /* 0x0003e8000c101906 */
[----:B------:R1:W-:Y:S02]  /*0eb0*/  @!P1 STG.E desc[UR6][R10.64], R3 ;  /* 0x000000030a009986 */ /* 0x0003e4000c101906 */
.L_x_6:
[----:B------:R-:W-:Y:S05]  /*0ec0*/  BSYNC.RECONVERGENT B0 ;  /* 0x0000000000007941 */ /* 0x000fea0003800200 */
.L_x_5:
[----:B01----:R-:W0:Y:S08]  /*0ed0*/  I2F.F64.U32 R2, R2 ;  /* 0x0000000200027312 */ /* 0x003e300000201800 */
[----:B0-----:R-:W0:Y:S01]  /*0ee0*/  MUFU.RCP64H R9, R3 ;  /* 0x0000000300097308 */ /* 0x001e220000001800 */
[----:B------:R-:W-:-:S05]  /*0ef0*/  VIADD R8, R3, 0x300402 ;  /* 0x0030040203087836 */ /* 0x000fca0000000000 */
[----:B------:R-:W-:Y:S01]  /*0f00*/  FSETP.GEU.AND P0, PT, |R8|, 5.8789094863358348022e-39, PT ;  /* 0x004004020800780b */ /* 0x000fe20003f0e200 */
[----:B0-----:R-:W-:-:S08]  /*0f10*/  DFMA R10, -R2, R8, 1 ;  /* 0x3ff00000020a742b */ /* 0x001fd00000000108 */
[----:B------:R-:W-:-:S08]  /*0f20*/  DFMA R10, R10, R10, R10 ;  /* 0x0000000a0a0a722b */ /* 0x000fd0000000000a */
[----:B------:R-:W-:-:S08]  /*0f30*/  DFMA R10, R8, R10, R8 ;  /* 0x0000000a080a722b */ /* 0x000fd00000000008 */
[----:B------:R-:W-:-:S08]  /*0f40*/  DFMA R24, -R2, R10, 1 ;  /* 0x3ff000000218742b */ /* 0x000fd0000000010a */
[----:B------:R-:W-:Y:S01]  /*0f50*/  DFMA R24, R10, R24, R10 ;  /* 0x000000180a18722b */ /* 0x000fe2000000000a */
[----:B------:R-:W-:Y:S10]  /*0f60*/  @P0 BRA `(.L_x_14) ;  /* 0x00000000001c0947 */ /* 0x000ff40003800000 */
[----:B------:R-:W-:Y:S02]  /*0f70*/  LOP3.LUT R4, R3, 0x7fffffff, RZ, 0xc0, !PT ;  /* 0x7fffffff03047812 */ /* 0x000fe400078ec0ff */
[----:B------:R-:W-:Y:S02]  /*0f80*/  MOV R14, R2 ;  /* 0x00000002000e7202 */ /* 0x000fe40000000f00 */
[----:B------:R-:W-:Y:S01]  /*0f90*/  MOV R2, 0xfc0 ;  /* 0x00000fc000027802 */ /* 0x000fe20000000f00 */
[----:B------:R-:W-:-:S07]  /*0fa0*/  VIADD R7, R4, 0xfff00000 ;  /* 0xfff0000004077836 */ /* 0x000fce0000000000 */
[----:B------:R-:W-:Y:S05]  /*0fb0*/  CALL.REL.NOINC `($__internal_0_$__cuda_sm20_dblrcp_rn_slowpath_v3) ;  /* 0x0000000c00e87944 */ /* 0x000fea0003c00000 */
[----:B------:R-:W-:Y:S01]  /*0fc0*/  IMAD.MOV.U32 R24, RZ, RZ, R8 ;  /* 0x000000ffff187224 */ /* 0x000fe200078e0008 */
[----:B------:R-:W-:-:S07]  /*0fd0*/  MOV R25, R9 ;  /* 0x0000000900197202 */ /* 0x000fce0000000f00 */
.L_x_14:
[----:B------:R-:W0:Y:S02]  /*0fe0*/  LDCU UR4, c[0x0][0x3ac] ;  /* 0x00007580ff0477ac */ /* 0x000e240008000800 */
[----:B0-----:R-:W-:-:S13]  /*0ff0*/  ISETP.GE.AND P0, PT, R6, UR4, PT ;  /* 0x0000000406007c0c */ /* 0x001fda000bf06270 */
[----:B------:R-:W-:Y:S05]  /*1000*/  @P0 EXIT ;  /* 0x000000000000094d */ /* 0x000fea0003800000 */
[----:B------:R-:W0:Y:S02]  /*1010*/  LDCU UR4, c[0x0][0x3b4] ;  /* 0x00007680ff0477ac */ /* 0x000e240008000800 */
[----:B0-----:R-:W0:Y:S08]  /*1020*/  I2F.F64.U32 R2, UR4 ;  /* 0x0000000400027d12 */ /* 0x001e300008201800 */
        /* <DEDUP_REMOVED lines=9> */
[----:B------:R-:W-:Y:S01]  /*10c0*/  LOP3.LUT R4, R3, 0x7fffffff, RZ, 0xc0, !PT ;  /* 0x7fffffff03047812 */ /* 0x000fe200078ec0ff */
[----:B------:R-:W-:Y:S01]  /*10d0*/  IMAD.MOV.U32 R14, RZ, RZ, R2 ;  /* 0x000000ffff0e7224 */ /* 0x000fe200078e0002 */
[----:B------:R-:W-:Y:S02]  /*10e0*/  MOV R2, 0x1110 ;  /* 0x0000111000027802 */ /* 0x000fe40000000f00 */
[----:B------:R-:W-:-:S07]  /*10f0*/  IADD3 R7, PT, PT, R4, -0x100000, RZ ;  /* 0xfff0000004077810 */ /* 0x000fce0007ffe0ff */
[----:B------:R-:W-:Y:S05]  /*1100*/  CALL.REL.NOINC `($__internal_0_$__cuda_sm20_dblrcp_rn_slowpath_v3) ;  /* 0x0000000c00947944 */ /* 0x000fea0003c00000 */
[----:B------:R-:W-:Y:S02]  /*1110*/  IMAD.MOV.U32 R22, RZ, RZ, R8 ;  /* 0x000000ffff167224 */ /* 0x000fe400078e0008 */
[----:B------:R-:W-:-:S07]  /*1120*/  IMAD.MOV.U32 R23, RZ, RZ, R9 ;  /* 0x000000ffff177224 */ /* 0x000fce00078e0009 */
.L_x_15:
[----:B------:R-:W0:Y:S01]  /*1130*/  LDCU.64 UR8, c[0x0][0x3b0] ;  /* 0x00007600ff0877ac */ /* 0x000e220008000a00 */
[C---:B------:R-:W-:Y:S01]  /*1140*/  VIADD R4, R0.reuse, 0xffffffff ;  /* 0xffffffff00047836 */ /* 0x040fe20000000000 */
[----:B------:R-:W-:Y:S01]  /*1150*/  CS2R R20, SRZ ;  /* 0x0000000000147805 */ /* 0x000fe2000001ff00 */
[----:B------:R-:W1:Y:S01]  /*1160*/  LDCU.64 UR10, c[0x0][0x3a8] ;  /* 0x00007500ff0a77ac */ /* 0x000e620008000a00 */
[----:B0-----:R-:W-:Y:S01]  /*1170*/  ULOP3.LUT UR4, URZ, UR8, URZ, 0x33, !UPT ;  /* 0x00000008ff047292 */ /* 0x001fe2000f8e33ff */
[----:B------:R-:W-:Y:S01]  /*1180*/  IADD3 R2, PT, PT, R0, UR9, RZ ;  /* 0x0000000900027c10 */ /* 0x000fe2000fffe0ff */
[----:B-1----:R-:W-:-:S04]  /*1190*/  IMAD R3, R4, UR10, R5 ;  /* 0x0000000a04037c24 */ /* 0x002fc8000f8e0205 */
[----:B------:R-:W-:Y:S02]  /*11a0*/  VIADD R0, R2, UR4 ;  /* 0x0000000402007c36 */ /* 0x000fe40008000000 */
[C-C-:B------:R-:W-:Y:S01]  /*11b0*/  IMAD R4, R6.reuse, UR10, R5.reuse ;  /* 0x0000000a06047c24 */ /* 0x140fe2000f8e0205 */
[----:B------:R-:W-:Y:S01]  /*11c0*/  IADD3 R6, PT, PT, R6, UR8, RZ ;  /* 0x0000000806067c10 */ /* 0x000fe2000fffe0ff */
[----:B------:R-:W-:Y:S02]  /*11d0*/  IMAD R5, R0, UR10, R5 ;  /* 0x0000000a00057c24 */ /* 0x000fe4000f8e0205 */
[----:B------:R-:W-:-:S07]  /*11e0*/  VIADD R7, R2, -UR11 ;  /* 0x8000000b02077c36 */ /* 0x000fce0008000000 */
.L_x_28:
[----:B0-----:R-:W0:Y:S08]  /*11f0*/  LDC.64 R32, c[0x0][0x388] ;  /* 0x0000e200ff207b82 */ /* 0x001e300000000a00 */
[----:B------:R-:W1:Y:S08]  /*1200*/  LDC.64 R14, c[0x0][0x390] ;  /* 0x0000e400ff0e7b82 */ /* 0x000e700000000a00 */
[----:B------:R-:W2:Y:S01]  /*1210*/  LDC.64 R12, c[0x0][0x380] ;  /* 0x0000e000ff0c7b82 */ /* 0x000ea20000000a00 */
[----:B0-----:R-:W-:-:S04]  /*1220*/  IMAD.WIDE R18, R4, 0x8, R32 ;  /* 0x0000000804127825 */ /* 0x001fc800078e0220 */
[----:B------:R-:W-:Y:S02]  /*1230*/  IMAD.WIDE R30, R3, 0x8, R32 ;  /* 0x00000008031e7825 */ /* 0x000fe400078e0220 */
[----:B------:R-:W3:Y:S04]  /*1240*/  LDG.E.64.CONSTANT R18, desc[UR6][R18.64] ;  /* 0x0000000612127981 */ /* 0x000ee8000c1e9b00 */
[----:B------:R-:W3:Y:S01]  /*1250*/  LDG.E.64.CONSTANT R30, desc[UR6][R30.64] ;  /* 0x000000061e1e7981 */ /* 0x000ee2000c1e9b00 */
[----:B-1----:R-:W-:-:S04]  /*1260*/  IMAD.WIDE R16, R4, 0x8, R14 ;  /* 0x0000000804107825 */ /* 0x002fc800078e020e */
[----:B------:R-:W-:Y:S02]  /*1270*/  IMAD.WIDE R28, R3, 0x8, R14 ;  /* 0x00000008031c7825 */ /* 0x000fe400078e020e */
[----:B------:R-:W4:Y:S04]  /*1280*/  LDG.E.64.CONSTANT R16, desc[UR6][R16.64] ;  /* 0x0000000610107981 */ /* 0x000f28000c1e9b00 */
[----:B------:R-:W4:Y:S01]  /*1290*/  LDG.E.64.CONSTANT R28, desc[UR6][R28.64] ;  /* 0x000000061c1c7981 */ /* 0x000f22000c1e9b00 */
[----:B--2---:R-:W-:-:S04]  /*12a0*/  IMAD.WIDE R8, R4, 0x8, R12 ;  /* 0x0000000804087825 */ /* 0x004fc800078e020c */
[----:B------:R-:W-:Y:S02]  /*12b0*/  IMAD.WIDE R10, R3, 0x8, R12 ;  /* 0x00000008030a7825 */ /* 0x000fe400078e020c */
[----:B------:R-:W2:Y:S02]  /*12c0*/  LDG.E.64.CONSTANT R8, desc[UR6][R8.64] ;  /* 0x0000000608087981 */ /* 0x000ea4000c1e9b00 */
[C---:B------:R-:W-:Y:S02]  /*12d0*/  IMAD.WIDE R32, R5.reuse, 0x8, R32 ;  /* 0x0000000805207825 */ /* 0x040fe400078e0220 */
[----:B------:R-:W2:Y:S02]  /*12e0*/  LDG.E.64.CONSTANT R10, desc[UR6][R10.64] ;  /* 0x000000060a0a7981 */ /* 0x000ea4000c1e9b00 */
[C---:B------:R-:W-:Y:S02]  /*12f0*/  IMAD.WIDE R12, R5.reuse, 0x8, R12 ;  /* 0x00000008050c7825 */ /* 0x040fe400078e020c */
[----:B------:R-:W5:Y:S02]  /*1300*/  LDG.E.64.CONSTANT R32, desc[UR6][R32.64] ;  /* 0x0000000620207981 */ /* 0x000f64000c1e9b00 */
[----:B------:R-:W-:-:S02]  /*1310*/  IMAD.WIDE R14, R5, 0x8, R14 ;  /* 0x00000008050e7825 */ /* 0x000fc400078e020e */
[----:B------:R-:W5:Y:S04]  /*1320*/  LDG.E.64.CONSTANT R12, desc[UR6][R12.64] ;  /* 0x000000060c0c7981 */ /* 0x000f68000c1e9b00 */
[----:B------:R-:W5:Y:S01]  /*1330*/  LDG.E.64.CONSTANT R14, desc[UR6][R14.64] ;  /* 0x000000060e0e7981 */ /* 0x000f62000c1e9b00 */
[----:B------:R-:W-:Y:S01]  /*1340*/  IMAD.MOV.U32 R26, RZ, RZ, 0x1 ;  /* 0x00000001ff1a7424 */ /* 0x000fe200078e00ff */
[----:B------:R-:W-:Y:S01]  /*1350*/  BSSY.RECONVERGENT B0, `(.L_x_16) ;  /* 0x0000020000007945 */ /* 0x000fe20003800200 */
[----:B------:R-:W-:Y:S01]  /*1360*/  IADD3 R39, PT, PT, R2, -0x1, RZ ;  /* 0xffffffff02277810 */ /* 0x000fe20007ffe0ff */
[----:B---3--:R-:W-:-:S06]  /*1370*/  DADD R30, R18, -R30 ;  /* 0x00000000121e7229 */ /* 0x008fcc000000081e */
[----:B------:R-:W0:Y:S02]  /*1380*/  MUFU.RCP64H R27, R31 ;  /* 0x0000001f001b7308 */ /* 0x000e240000001800 */
[----:B0-----:R-:W-:-:S08]  /*1390*/  DFMA R34, -R30, R26, 1 ;  /* 0x3ff000001e22742b */ /* 0x001fd0000000011a */
[----:B------:R-:W-:-:S08]  /*13a0*/  DFMA R34, R34, R34, R34 ;  /* 0x000000222222722b */ /* 0x000fd00000000022 */
[----:B------:R-:W-:-:S08]  /*13b0*/  DFMA R34, R26, R34, R26 ;  /* 0x000000221a22722b */ /* 0x000fd0000000001a */
[----:B------:R-:W-:Y:S02]  /*13c0*/  DFMA R26, -R30, R34, 1 ;  /* 0x3ff000001e1a742b */ /* 0x000fe40000000122 */
[----:B----4-:R-:W-:-:S06]  /*13d0*/  DADD R28, R16, -R28 ;  /* 0x00000000101c7229 */ /* 0x010fcc000000081c */
[----:B------:R-:W-:-:S08]  /*13e0*/  DFMA R26, R34, R26, R34 ;  /* 0x0000001a221a722b */ /* 0x000fd00000000022 */
[----:B------:R-:W-:-:S08]  /*13f0*/  DMUL R34, R28, R26 ;  /* 0x0000001a1c227228 */ /* 0x000fd00000000000 */
[----:B------:R-:W-:-:S08]  /*1400*/  DFMA R36, -R30, R34, R28 ;  /* 0x000000221e24722b */ /* 0x000fd0000000011c */
[----:B------:R-:W-:Y:S01]  /*1410*/  DFMA R26, R26, R36, R34 ;  /* 0x000000241a1a722b */ /* 0x000fe20000000022 */
[----:B------:R-:W-:-:S09]  /*1420*/  FSETP.GEU.AND P1, PT, |R29|, 6.5827683646048100446e-37, PT ;  /* 0x036000001d00780b */ /* 0x000fd20003f2e200 */
[----:B------:R-:W-:Y:S01]  /*1430*/  FFMA R0, RZ, R31, R27 ;  /* 0x0000001fff007223 */ /* 0x000fe2000000001b */
[----:B--2---:R-:W-:-:S04]  /*1440*/  DADD R10, R8, -R10 ;  /* 0x00000000080a7229 */ /* 0x004fc8000000080a */
[----:B------:R-:W-:Y:S01]  /*1450*/  FSETP.GT.AND P0, PT, |R0|, 1.469367938527859385e-39, PT ;  /* 0x001000000000780b */ /* 0x000fe20003f04200 */
[----:B-----5:R-:W-:Y:S02]  /*1460*/  DADD R18, R18, -R32 ;  /* 0x0000000012127229 */ /* 0x020fe40000000820 */
[----:B------:R-:W-:Y:S02]  /*1470*/  DADD R8, R8, -R12 ;  /* 0x0000000008087229 */ /* 0x000fe4000000080c */
[----:B------:R-:W-:Y:S02]  /*1480*/  DADD R16, R16, -R14 ;  /* 0x0000000010107229 */ /* 0x000fe4000000080e */
[C---:B------:R-:W-:Y:S02]  /*1490*/  DSETP.NEU.AND P4, PT, R30.reuse, RZ, PT ;  /* 0x000000ff1e00722a */ /* 0x040fe40003f8d000 */
[----:B------:R-:W-:Y:S02]  /*14a0*/  DMUL R14, R30, R22 ;  /* 0x000000161e0e7228 */ /* 0x000fe40000000000 */
[----:B------:R-:W-:-:S02]  /*14b0*/  DMUL R12, R18, R24 ;  /* 0x00000018120c7228 */ /* 0x000fc40000000000 */
[----:B------:R-:W-:Y:S02]  /*14c0*/  DMUL R10, R10, R22 ;  /* 0x000000160a0a7228 */ /* 0x000fe40000000000 */
[----:B------:R-:W-:Y:S01]  /*14d0*/  DMUL R8, R8, R24 ;  /* 0x0000001808087228 */ /* 0x000fe20000000000 */
[----:B------:R-:W-:Y:S10]  /*14e0*/  @P0 BRA P1, `(.L_x_17) ;  /* 0x0000000000180947 */ /* 0x000ff40000800000 */
[----:B------:R-:W-:Y:S01]  /*14f0*/  IMAD.MOV.U32 R32, RZ, RZ, R28 ;  /* 0x000000ffff207224 */ /* 0x000fe200078e001c */
[----:B------:R-:W-:Y:S01]  /*1500*/  MOV R0, 0x1530 ;  /* 0x0000153000007802 */ /* 0x000fe20000000f00 */
[----:B------:R-:W-:-:S07]  /*1510*/  IMAD.MOV.U32 R33, RZ, RZ, R29 ;  /* 0x000000ffff217224 */ /* 0x000fce00078e001d */
[----:B------:R-:W-:Y:S05]  /*1520*/  CALL.REL.NOINC `($__internal_1_$__cuda_sm20_div_rn_f64_full) ;  /* 0x0000000c00287944 */ /* 0x000fea0003c00000 */
[----:B------:R-:W-:Y:S01]  /*1530*/  MOV R26, R44 ;  /* 0x0000002c001a7202 */ /* 0x000fe20000000f00 */
[----:B------:R-:W-:-:S07]  /*1540*/  IMAD.MOV.U32 R27, RZ, RZ, R45 ;  /* 0x000000ffff1b7224 */ /* 0x000fce00078e002d */
.L_x_17:
[----:B------:R-:W-:Y:S05]  /*1550*/  BSYNC.RECONVERGENT B0 ;  /* 0x0000000000007941 */ /* 0x000fea0003800200 */
.L_x_16:
[----:B------:R-:W0:Y:S01]  /*1560*/  MUFU.RCP64H R29, R19 ;  /* 0x00000013001d7308 */ /* 0x000e220000001800 */
[----:B------:R-:W-:Y:S01]  /*1570*/  IMAD.MOV.U32 R28, RZ, RZ, 0x1 ;  /* 0x00000001ff1c7424 */ /* 0x000fe200078e00ff */
[----:B------:R-:W-:Y:S01]  /*1580*/  FSETP.GEU.AND P1, PT, |R17|, 6.5827683646048100446e-37, PT ;  /* 0x036000001100780b */ /* 0x000fe20003f2e200 */
[----:B------:R-:W-:Y:S01]  /*1590*/  BSSY.RECONVERGENT B0, `(.L_x_18) ;  /* 0x0000017000007945 */ /* 0x000fe20003800200 */
[C---:B------:R-:W-:Y:S01]  /*15a0*/  DSETP.NEU.AND P5, PT, R18.reuse, RZ, PT ;  /* 0x000000ff1200722a */ /* 0x040fe20003fad000 */
[----:B------:R-:W-:Y:S02]  /*15b0*/  FSEL R26, R26, RZ, P4 ;  /* 0x000000ff1a1a7208 */ /* 0x000fe40002000000 */
[----:B------:R-:W-:Y:S01]  /*15c0*/  FSEL R27, R27, +QNAN , P4 ;  /* 0x7ff800001b1b7808 */ /* 0x000fe20002000000 */
[----:B0-----:R-:W-:-:S08]  /*15d0*/  DFMA R30, -R18, R28, 1 ;  /* 0x3ff00000121e742b */ /* 0x001fd0000000011c */
[----:B------:R-:W-:-:S08]  /*15e0*/  DFMA R30, R30, R30, R30 ;  /* 0x0000001e1e1e722b */ /* 0x000fd0000000001e */
[----:B------:R-:W-:-:S08]  /*15f0*/  DFMA R30, R28, R30, R28 ;  /* 0x0000001e1c1e722b */ /* 0x000fd0000000001c */
[----:B------:R-:W-:-:S08]  /*1600*/  DFMA R28, -R18, R30, 1 ;  /* 0x3ff00000121c742b */ /* 0x000fd0000000011e */
[----:B------:R-:W-:-:S08]  /*1610*/  DFMA R28, R30, R28, R30 ;  /* 0x0000001c1e1c722b */ /* 0x000fd0000000001e */
[----:B------:R-:W-:-:S08]  /*1620*/  DMUL R30, R16, R28 ;  /* 0x0000001c101e7228 */ /* 0x000fd00000000000 */
[----:B------:R-:W-:-:S08]  /*1630*/  DFMA R32, -R18, R30, R16 ;  /* 0x0000001e1220722b */ /* 0x000fd00000000110 */
[----:B------:R-:W-:-:S10]  /*1640*/  DFMA R28, R28, R32, R30 ;  /* 0x000000201c1c722b */ /* 0x000fd4000000001e */
[----:B------:R-:W-:-:S05]  /*1650*/  FFMA R0, RZ, R19, R29 ;  /* 0x00000013ff007223 */ /* 0x000fca000000001d */
[----:B------:R-:W-:-:S13]  /*1660*/  FSETP.GT.AND P0, PT, |R0|, 1.469367938527859385e-39, PT ;  /* 0x001000000000780b */ /* 0x000fda0003f04200 */
[----:B------:R-:W-:Y:S05]  /*1670*/  @P0 BRA P1, `(.L_x_19) ;  /* 0x0000000000200947 */ /* 0x000fea0000800000 */
[----:B------:R-:W-:Y:S01]  /*1680*/  MOV R32, R16 ;  /* 0x0000001000207202 */ /* 0x000fe20000000f00 */
[----:B------:R-:W-:Y:S01]  /*1690*/  IMAD.MOV.U32 R33, RZ, RZ, R17 ;  /* 0x000000ffff217224 */ /* 0x000fe200078e0011 */
[----:B------:R-:W-:Y:S01]  /*16a0*/  MOV R31, R19 ;  /* 0x00000013001f7202 */ /* 0x000fe20000000f00 */
[----:B------:R-:W-:Y:S01]  /*16b0*/  IMAD.MOV.U32 R30, RZ, RZ, R18 ;  /* 0x000000ffff1e7224 */ /* 0x000fe200078e0012 */
[----:B------:R-:W-:-:S07]  /*16c0*/  MOV R0, 0x16e0 ;  /* 0x000016e000007802 */ /* 0x000fce0000000f00 */
[----:B------:R-:W-:Y:S05]  /*16d0*/  CALL.REL.NOINC `($__internal_1_$__cuda_sm20_div_rn_f64_full) ;  /* 0x0000000800bc7944 */ /* 0x000fea0003c00000 */
[----:B------:R-:W-:Y:S02]  /*16e0*/  IMAD.MOV.U32 R28, RZ, RZ, R44 ;  /* 0x000000ffff1c7224 */ /* 0x000fe400078e002c */
[----:B------:R-:W-:-:S07]  /*16f0*/  IMAD.MOV.U32 R29, RZ, RZ, R45 ;  /* 0x000000ffff1d7224 */ /* 0x000fce00078e002d */
.L_x_19:
[----:B------:R-:W-:Y:S05]  /*1700*/  BSYNC.RECONVERGENT B0 ;  /* 0x0000000000007941 */ /* 0x000fea0003800200 */
.L_x_18:
[----:B------:R-:W0:Y:S01]  /*1710*/  MUFU.RCP64H R17, R9 ;  /* 0x0000000900117308 */ /* 0x000e220000001800 */
[----:B------:R-:W-:Y:S01]  /*1720*/  MOV R16, 0x1 ;  /* 0x0000000100107802 */ /* 0x000fe20000000f00 */
[----:B------:R-:W-:Y:S01]  /*1730*/  BSSY.RECONVERGENT B0, `(.L_x_20) ;  /* 0x0000017000007945 */ /* 0x000fe20003800200 */
[----:B------:R-:W-:Y:S01]  /*1740*/  FSEL R32, R28, RZ, P5 ;  /* 0x000000ff1c207208 */ /* 0x000fe20002800000 */
[----:B------:R-:W-:Y:S01]  /*1750*/  DSETP.NEU.AND P4, PT, R8, RZ, PT ;  /* 0x000000ff0800722a */ /* 0x000fe20003f8d000 */
[----:B------:R-:W-:Y:S01]  /*1760*/  FSEL R33, R29, +QNAN , P5 ;  /* 0x7ff800001d217808 */ /* 0x000fe20002800000 */
[----:B------:R-:W-:-:S03]  /*1770*/  DADD R10, -R10, R26 ;  /* 0x000000000a0a7229 */ /* 0x000fc6000000011a */
[----:B------:R-:W-:Y:S01]  /*1780*/  FSETP.GEU.AND P1, PT, |R33|, 6.5827683646048100446e-37, PT ;  /* 0x036000002100780b */ /* 0x000fe20003f2e200 */
        /* <DEDUP_REMOVED lines=11> */
[----:B------:R-:W-:Y:S01]  /*1840*/  IMAD.MOV.U32 R30, RZ, RZ, R8 ;  /* 0x000000ffff1e7224 */ /* 0x000fe200078e0008 */
[----:B------:R-:W-:Y:S01]  /*1850*/  MOV R0, 0x1880 ;  /* 0x0000188000007802 */ /* 0x000fe20000000f00 */
[----:B------:R-:W-:-:S07]  /*1860*/  IMAD.MOV.U32 R31, RZ, RZ, R9 ;  /* 0x000000ffff1f7224 */ /* 0x000fce00078e0009 */
[----:B------:R-:W-:Y:S05]  /*1870*/  CALL.REL.NOINC `($__internal_1_$__cuda_sm20_div_rn_f64_full) ;  /* 0x0000000800547944 */ /* 0x000fea0003c00000 */
[----:B------:R-:W-:Y:S01]  /*1880*/  MOV R16, R44 ;  /* 0x0000002c00107202 */ /* 0x000fe20000000f00 */
[----:B------:R-:W-:-:S07]  /*1890*/  IMAD.MOV.U32 R17, RZ, RZ, R45 ;  /* 0x000000ffff117224 */ /* 0x000fce00078e002d */
.L_x_21:
[----:B------:R-:W-:Y:S05]  /*18a0*/  BSYNC.RECONVERGENT B0 ;  /* 0x0000000000007941 */ /* 0x000fea0003800200 */
.L_x_20:
[----:B------:R-:W0:Y:S01]  /*18b0*/  MUFU.RCP64H R9, R15 ;  /* 0x0000000f00097308 */ /* 0x000e220000001800 */
[----:B------:R-:W-:Y:S01]  /*18c0*/  IMAD.MOV.U32 R8, RZ, RZ, 0x1 ;  /* 0x00000001ff087424 */ /* 0x000fe200078e00ff */
[----:B------:R-:W-:Y:S01]  /*18d0*/  FSETP.GEU.AND P1, PT, |R13|, 6.5827683646048100446e-37, PT ;  /* 0x036000000d00780b */ /* 0x000fe20003f2e200 */
[----:B------:R-:W-:Y:S01]  /*18e0*/  BSSY.RECONVERGENT B0, `(.L_x_22) ;  /* 0x0000017000007945 */ /* 0x000fe20003800200 */
[----:B------:R-:W-:-:S03]  /*18f0*/  DSETP.NEU.AND P5, PT, R14, RZ, PT ;  /* 0x000000ff0e00722a */ /* 0x000fc60003fad000 */
[----:B0-----:R-:W-:-:S08]  /*1900*/  DFMA R18, -R14, R8, 1 ;  /* 0x3ff000000e12742b */ /* 0x001fd00000000108 */
[----:B------:R-:W-:-:S08]  /*1910*/  DFMA R18, R18, R18, R18 ;  /* 0x000000121212722b */ /* 0x000fd00000000012 */
[----:B------:R-:W-:-:S08]  /*1920*/  DFMA R18, R8, R18, R8 ;  /* 0x000000120812722b */ /* 0x000fd00000000008 */
[----:B------:R-:W-:-:S08]  /*1930*/  DFMA R8, -R14, R18, 1 ;  /* 0x3ff000000e08742b */ /* 0x000fd00000000112 */
[----:B------:R-:W-:-:S08]  /*1940*/  DFMA R8, R18, R8, R18 ;  /* 0x000000081208722b */ /* 0x000fd00000000012 */
[----:B------:R-:W-:-:S08]  /*1950*/  DMUL R18, R12, R8 ;  /* 0x000000080c127228 */ /* 0x000fd00000000000 */
[----:B------:R-:W-:-:S08]  /*1960*/  DFMA R26, -R14, R18, R12 ;  /* 0x000000120e1a722b */ /* 0x000fd0000000010c */
[----:B------:R-:W-:Y:S01]  /*1970*/  DFMA R18, R8, R26, R18 ;  /* 0x0000001a0812722b */ /* 0x000fe20000000012 */
[----:B------:R-:W-:Y:S02]  /*1980*/  FSEL R8, R16, RZ, P4 ;  /* 0x000000ff10087208 */ /* 0x000fe40002000000 */
[----:B------:R-:W-:-:S07]  /*1990*/  FSEL R9, R17, +QNAN , P4 ;  /* 0x7ff8000011097808 */ /* 0x000fce0002000000 */
        /* <DEDUP_REMOVED lines=11> */
.L_x_23:
[----:B------:R-:W-:Y:S05]  /*1a50*/  BSYNC.RECONVERGENT B0 ;  /* 0x0000000000007941 */ /* 0x000fea0003800200 */
.L_x_22:
[----:B------:R-:W0:Y:S01]  /*1a60*/  LDC.64 R14, c[0x0][0x398] ;  /* 0x0000e600ff0e7b82 */ /* 0x000e220000000a00 */
[----:B------:R-:W-:Y:S01]  /*1a70*/  DMUL R8, R10, R8 ;  /* 0x000000080a087228 */ /* 0x000fe20000000000 */
[----:B------:R-:W-:Y:S02]  /*1a80*/  ISETP.GE.AND P3, PT, R39, R6, PT ;  /* 0x000000062700720c */ /* 0x000fe40003f66270 */
[----:B------:R-:W-:Y:S02]  /*1a90*/  FSEL R10, R18, RZ, P5 ;  /* 0x000000ff120a7208 */ /* 0x000fe40002800000 */
[----:B------:R-:W-:Y:S02]  /*1aa0*/  FSEL R11, R19, +QNAN , P5 ;  /* 0x7ff80000130b7808 */ /* 0x000fe40002800000 */
[----:B------:R-:W1:Y:S04]  /*1ab0*/  LDC.64 R16, c[0x0][0x3b8] ;  /* 0x0000ee00ff107b82 */ /* 0x000e680000000a00 */
[----:B------:R-:W-:-:S06]  /*1ac0*/  DMUL R8, R8, R10 ;  /* 0x0000000a08087228 */ /* 0x000fcc0000000000 */
[----:B------:R-:W2:Y:S01]  /*1ad0*/  F2F.F32.F64 R31, R8 ;  /* 0x00000008001f7310 */ /* 0x000ea20000301000 */
[----:B0-----:R-:W-:-:S04]  /*1ae0*/  IMAD.WIDE R18, R4, 0x4, R14 ;  /* 0x0000000404127825 */ /* 0x001fc800078e020e */
[C---:B------:R-:W-:Y:S01]  /*1af0*/  @P3 IMAD.WIDE R28, R5.reuse, 0x4, R14 ;  /* 0x00000004051c3825 */ /* 0x040fe200078e020e */
[----:B------:R0:W3:Y:S03]  /*1b00*/  LDG.E.CONSTANT R0, desc[UR6][R18.64] ;  /* 0x0000000612007981 */ /* 0x0000e6000c1e9900 */
[--C-:B-1----:R-:W-:Y:S02]  /*1b10*/  IMAD.WIDE R10, R4, 0x4, R16.reuse ;  /* 0x00000004040a7825 */ /* 0x102fe400078e0210 */
[----:B------:R-:W4:Y:S02]  /*1b20*/  @P3 LDG.E.CONSTANT R28, desc[UR6][R28.64] ;  /* 0x000000061c1c3981 */ /* 0x000f24000c1e9900 */
[----:B------:R-:W-:Y:S02]  /*1b30*/  @P3 IMAD.WIDE R16, R5, 0x4, R16 ;  /* 0x0000000405103825 */ /* 0x000fe400078e0210 */
[----:B--2---:R1:W-:Y:S04]  /*1b40*/  STG.E desc[UR6][R10.64], R31 ;  /* 0x0000001f0a007986 */ /* 0x0043e8000c101906 */
[----:B------:R-:W2:Y:S01]  /*1b50*/  @P3 LDG.E R16, desc[UR6][R16.64] ;  /* 0x0000000610103981 */ /* 0x000ea2000c1e1900 */
[----:B------:R-:W-:-:S06]  /*1b60*/  DSETP.NE.AND P0, PT, |R8|, +INF , PT ;  /* 0x7ff000000800742a */ /* 0x000fcc0003f05200 */
[----:B0-----:R-:W-:Y:S02]  /*1b70*/  FSEL R18, R8, RZ, P0 ;  /* 0x000000ff08127208 */ /* 0x001fe40000000000 */
[----:B------:R-:W-:Y:S02]  /*1b80*/  FSEL R19, R9, RZ, P0 ;  /* 0x000000ff09137208 */ /* 0x000fe40000000000 */
[----:B------:R-:W-:Y:S01]  /*1b90*/  ISETP.NE.U32.AND P0, PT, R12, RZ, PT ;  /* 0x000000ff0c00720c */ /* 0x000fe20003f05070 */
[----:B------:R-:W-:Y:S01]  /*1ba0*/  BSSY.RECONVERGENT B0, `(.L_x_24) ;  /* 0x000002f000007945 */ /* 0x000fe20003800200 */
[----:B---3--:R0:W1:Y:S01]  /*1bb0*/  F2F.F64.F32 R14, R0 ;  /* 0x00000000000e7310 */ /* 0x0080620000201800 */
[----:B------:R-:W-:-:S07]  /*1bc0*/  FSETP.NE.AND P1, PT, |R0|, +INF , PT ;  /* 0x7f8000000000780b */ /* 0x000fce0003f25200 */
[----:B----4-:R-:W3:Y:S01]  /*1bd0*/  @P3 F2F.F64.F32 R8, R28 ;  /* 0x0000001c00083310 */ /* 0x010ee20000201800 */
[----:B0-----:R-:W-:Y:S02]  /*1be0*/  LOP3.LUT R0, R13, 0x7fffffff, RZ, 0xc0, !PT ;  /* 0x7fffffff0d007812 */ /* 0x001fe400078ec0ff */
[----:B------:R-:W-:Y:S02]  /*1bf0*/  @P3 FSETP.NE.AND P2, PT, |R28|, +INF , PT ;  /* 0x7f8000001c00380b */ /* 0x000fe40003f45200 */
[----:B-1----:R-:W-:-:S03]  /*1c00*/  FSEL R10, R14, RZ, P1 ;  /* 0x000000ff0e0a7208 */ /* 0x002fc60000800000 */
[----:B--2---:R-:W0:Y:S01]  /*1c10*/  @P3 F2F.F64.F32 R26, R16 ;  /* 0x00000010001a3310 */ /* 0x004e220000201800 */
[----:B------:R-:W-:Y:S02]  /*1c20*/  FSEL R11, R15, RZ, P1 ;  /* 0x000000ff0f0b7208 */ /* 0x000fe40000800000 */
[----:B------:R-:W-:Y:S02]  /*1c30*/  ISETP.EQ.U32.AND P1, PT, R12, RZ, PT ;  /* 0x000000ff0c00720c */ /* 0x000fe40003f22070 */
[----:B------:R-:W-:Y:S02]  /*1c40*/  ISETP.NE.AND.EX P0, PT, R0, 0x7ff00000, PT, P0 ;  /* 0x7ff000000000780c */ /* 0x000fe40003f05300 */
[----:B------:R-:W-:Y:S01]  /*1c50*/  DFMA R20, R10, R18, R20 ;  /* 0x000000120a14722b */ /* 0x000fe20000000014 */
[----:B---3--:R-:W-:Y:S02]  /*1c60*/  @P3 FSEL R10, R8, RZ, P2 ;  /* 0x000000ff080a3208 */ /* 0x008fe40001000000 */
[----:B------:R-:W-:-:S02]  /*1c70*/  @P3 FSEL R11, R9, RZ, P2 ;  /* 0x000000ff090b3208 */ /* 0x000fc40001000000 */
[----:B------:R-:W-:Y:S02]  /*1c80*/  ISETP.GT.U32.AND P2, PT, R12, RZ, PT ;  /* 0x000000ff0c00720c */ /* 0x000fe40003f44070 */
[----:B------:R-:W-:Y:S01]  /*1c90*/  ISETP.EQ.OR.EX P0, PT, R0, RZ, !P0, P1 ;  /* 0x000000ff0000720c */ /* 0x000fe20004702710 */
[----:B0-----:R-:W-:-:S03]  /*1ca0*/  @P3 DSETP.NE.AND P4, PT, |R26|, +INF , PT ;  /* 0x7ff000001a00342a */ /* 0x001fc60003f85200 */
[----:B------:R-:W-:-:S03]  /*1cb0*/  ISETP.GT.OR.EX P0, PT, R0, 0x7ff00000, P0, P2 ;  /* 0x7ff000000000780c */ /* 0x000fc60000704720 */
[----:B------:R-:W-:Y:S02]  /*1cc0*/  @P3 FSEL R8, R26, RZ, P4 ;  /* 0x000000ff1a083208 */ /* 0x000fe40002000000 */
[----:B------:R-:W-:-:S06]  /*1cd0*/  @P3 FSEL R9, R27, RZ, P4 ;  /* 0x000000ff1b093208 */ /* 0x000fcc0002000000 */
[----:B------:R-:W-:Y:S01]  /*1ce0*/  @P3 DFMA R20, -R8, R10, R20 ;  /* 0x0000000a0814322b */ /* 0x000fe20000000114 */
[----:B------:R-:W-:Y:S01]  /*1cf0*/  MOV R11, 0x7fffffff ;  /* 0x7fffffff000b7802 */ /* 0x000fe20000000f00 */
[----:B------:R-:W-:Y:S09]  /*1d00*/  @P0 BRA `(.L_x_25) ;  /* 0x0000000000600947 */ /* 0x000ff20003800000 */
[----:B------:R-:W0:Y:S01]  /*1d10*/  MUFU.RCP64H R9, R13 ;  /* 0x0000000d00097308 */ /* 0x000e220000001800 */
[----:B------:R-:W-:Y:S01]  /*1d20*/  IMAD.MOV.U32 R8, RZ, RZ, 0x1 ;  /* 0x00000001ff087424 */ /* 0x000fe200078e00ff */
[----:B------:R-:W-:Y:S01]  /*1d30*/  DMUL R32, R20, R24 ;  /* 0x0000001814207228 */ /* 0x000fe20000000000 */
[----:B------:R-:W-:Y:S09]  /*1d40*/  BSSY.RECONVERGENT B1, `(.L_x_26) ;  /* 0x0000013000017945 */ /* 0x000ff20003800200 */
        /* <DEDUP_REMOVED lines=13> */
[----:B------:R-:W-:Y:S02]  /*1e20*/  MOV R31, R13 ;  /* 0x0000000d001f7202 */ /* 0x000fe40000000f00 */
[----:B------:R-:W-:-:S07]  /*1e30*/  MOV R0, 0x1e50 ;  /* 0x00001e5000007802 */ /* 0x000fce0000000f00 */
[----:B------:R-:W-:Y:S05]  /*1e40*/  CALL.REL.NOINC `($__internal_1_$__cuda_sm20_div_rn_f64_full) ;  /* 0x0000000000e07944 */ /* 0x000fea0003c00000 */
[----:B------:R-:W-:Y:S02]  /*1e50*/  IMAD.MOV.U32 R8, RZ, RZ, R44 ;  /* 0x000000ffff087224 */ /* 0x000fe400078e002c */
[----:B------:R-:W-:-:S07]  /*1e60*/  IMAD.MOV.U32 R9, RZ, RZ, R45 ;  /* 0x000000ffff097224 */ /* 0x000fce00078e002d */
.L_x_27:
[----:B------:R-:W-:Y:S05]  /*1e70*/  BSYNC.RECONVERGENT B1 ;  /* 0x0000000000017941 */ /* 0x000fea0003800200 */
.L_x_26:
[----:B------:R0:W1:Y:S02]  /*1e80*/  F2F.F32.F64 R11, R8 ;  /* 0x00000008000b7310 */ /* 0x0000640000301000 */
.L_x_25:
[----:B------:R-:W-:Y:S05]  /*1e90*/  BSYNC.RECONVERGENT B0 ;  /* 0x0000000000007941 */ /* 0x000fea0003800200 */
.L_x_24:
[----:B0-----:R-:W0:Y:S01]  /*1ea0*/  LDC.64 R8, c[0x0][0x3c0] ;  /* 0x0000f000ff087b82 */ /* 0x001e220000000a00 */
[----:B------:R-:W2:Y:S01]  /*1eb0*/  LDCU UR4, c[0x0][0x3a8] ;  /* 0x00007500ff0477ac */ /* 0x000ea20008000800 */
[----:B------:R-:W-:-:S04]  /*1ec0*/  IADD3 R7, PT, PT, R7, 0x1, RZ ;  /* 0x0000000107077810 */ /* 0x000fc80007ffe0ff */
[----:B------:R-:W-:Y:S01]  /*1ed0*/  ISETP.NE.AND P0, PT, R7, 0x1, PT ;  /* 0x000000010700780c */ /* 0x000fe20003f05270 */
[----:B--2---:R-:W-:Y:S02]  /*1ee0*/  VIADD R5, R5, UR4 ;  /* 0x0000000405057c36 */ /* 0x004fe40008000000 */
[----:B------:R-:W-:Y:S02]  /*1ef0*/  VIADD R3, R3, UR4 ;  /* 0x0000000403037c36 */ /* 0x000fe40008000000 */
[C---:B0-----:R-:W-:Y:S01]  /*1f00*/  IMAD.WIDE R8, R4.reuse, 0x4, R8 ;  /* 0x0000000404087825 */ /* 0x041fe200078e0208 */
[----:B------:R-:W-:-:S04]  /*1f10*/  IADD3 R4, PT, PT, R4, UR4, RZ ;  /* 0x0000000404047c10 */ /* 0x000fc8000fffe0ff */
[----:B-1----:R0:W-:Y:S03]  /*1f20*/  STG.E desc[UR6][R8.64], R11 ;  /* 0x0000000b08007986 */ /* 0x0021e6000c101906 */
[----:B------:R-:W-:Y:S05]  /*1f30*/  @!P0 EXIT ;  /* 0x000000000000894d */ /* 0x000fea0003800000 */
[----:B------:R-:W-:Y:S01]  /*1f40*/  VIADD R2, R2, 0x1 ;  /* 0x0000000102027836 */ /* 0x000fe20000000000 */
[----:B------:R-:W-:Y:S06]  /*1f50*/  BRA `(.L_x_28) ;  /* 0xfffffff000a47947 */ /* 0x000fec000383ffff */
        .weak           $__internal_0_$__cuda_sm20_dblrcp_rn_slowpath_v3
        .type           $__internal_0_$__cuda_sm20_dblrcp_rn_slowpath_v3,@function
        .size           $__internal_0_$__cuda_sm20_dblrcp_rn_slowpath_v3,($__internal_1_$__cuda_sm20_div_rn_f64_full - $__internal_0_$__cuda_sm20_dblrcp_rn_slowpath_v3)
$__internal_0_$__cuda_sm20_dblrcp_rn_slowpath_v3:
[----:B------:R-:W-:-:S06]  /*1f60*/  IMAD.MOV.U32 R15, RZ, RZ, R3 ;  /* 0x000000ffff0f7224 */ /* 0x000fcc00078e0003 */
[----:B------:R-:W-:-:S14]  /*1f70*/  DSETP.GTU.AND P0, PT, |R14|, +INF , PT ;  /* 0x7ff000000e00742a */ /* 0x000fdc0003f0c200 */
[----:B------:R-:W-:Y:S05]  /*1f80*/  @P0 BRA `(.L_x_29) ;  /* 0x0000000000800947 */ /* 0x000fea0003800000 */
[----:B------:R-:W-:-:S04]  /*1f90*/  LOP3.LUT R4, R3, 0x7fffffff, RZ, 0xc0, !PT ;  /* 0x7fffffff03047812 */ /* 0x000fc800078ec0ff */
[----:B------:R-:W-:-:S04]  /*1fa0*/  IADD3 R3, PT, PT, R4, -0x1, RZ ;  /* 0xffffffff04037810 */ /* 0x000fc80007ffe0ff */
[----:B------:R-:W-:-:S13]  /*1fb0*/  ISETP.GE.U32.AND P0, PT, R3, 0x7fefffff, PT ;  /* 0x7fefffff0300780c */ /* 0x000fda0003f06070 */
[----:B------:R-:W-:Y:S01]  /*1fc0*/  @P0 LOP3.LUT R9, R15, 0x7ff00000, RZ, 0x3c, !PT ;  /* 0x7ff000000f090812 */ /* 0x000fe200078e3cff */
[----:B------:R-:W-:Y:S01]  /*1fd0*/  @P0 IMAD.MOV.U32 R8, RZ, RZ, RZ ;  /* 0x000000ffff080224 */ /* 0x000fe200078e00ff */
[----:B------:R-:W-:Y:S06]  /*1fe0*/  @P0 BRA `(.L_x_30) ;  /* 0x0000000000700947 */ /* 0x000fec0003800000 */
[----:B------:R-:W-:-:S13]  /*1ff0*/  ISETP.GE.U32.AND P0, PT, R4, 0x1000001, PT ;  /* 0x010000010400780c */ /* 0x000fda0003f06070 */
[----:B------:R-:W-:Y:S05]  /*2000*/  @!P0 BRA `(.L_x_31) ;  /* 0x0000000000388947 */ /* 0x000fea0003800000 */
[----:B------:R-:W-:Y:S01]  /*2010*/  VIADD R9, R15, 0xc0200000 ;  /* 0xc02000000f097836 */ /* 0x000fe20000000000 */
[----:B------:R-:W-:Y:S01]  /*2020*/  MOV R8, R14 ;  /* 0x0000000e00087202 */ /* 0x000fe20000000f00 */
[----:B------:R-:W-:Y:S02]  /*2030*/  IMAD.MOV.U32 R10, RZ, RZ, R7 ;  /* 0x000000ffff0a7224 */ /* 0x000fe400078e0007 */
[----:B------:R-:W0:Y:S04]  /*2040*/  MUFU.RCP64H R11, R9 ;  /* 0x00000009000b7308 */ /* 0x000e280000001800 */
[----:B0-----:R-:W-:-:S08]  /*2050*/  DFMA R12, -R8, R10, 1 ;  /* 0x3ff00000080c742b */ /* 0x001fd0000000010a */
[----:B------:R-:W-:-:S08]  /*2060*/  DFMA R12, R12, R12, R12 ;  /* 0x0000000c0c0c722b */ /* 0x000fd0000000000c */
[----:B------:R-:W-:-:S08]  /*2070*/  DFMA R12, R10, R12, R10 ;  /* 0x0000000c0a0c722b */ /* 0x000fd0000000000a */
[----:B------:R-:W-:-:S08]  /*2080*/  DFMA R10, -R8, R12, 1 ;  /* 0x3ff00000080a742b */ /* 0x000fd0000000010c */
[----:B------:R-:W-:-:S08]  /*2090*/  DFMA R10, R12, R10, R12 ;  /* 0x0000000a0c0a722b */ /* 0x000fd0000000000c */
[----:B------:R-:W-:-:S08]  /*20a0*/  DMUL R10, R10, 2.2250738585072013831e-308 ;  /* 0x001000000a0a7828 */ /* 0x000fd00000000000 */
[----:B------:R-:W-:-:S08]  /*20b0*/  DFMA R12, -R14, R10, 1 ;  /* 0x3ff000000e0c742b */ /* 0x000fd0000000010a */
[----:B------:R-:W-:-:S08]  /*20c0*/  DFMA R12, R12, R12, R12 ;  /* 0x0000000c0c0c722b */ /* 0x000fd0000000000c */
[----:B------:R-:W-:Y:S01]  /*20d0*/  DFMA R8, R10, R12, R10 ;  /* 0x0000000c0a08722b */ /* 0x000fe2000000000a */
[----:B------:R-:W-:Y:S10]  /*20e0*/  BRA `(.L_x_30) ;  /* 0x0000000000307947 */ /* 0x000ff40003800000 */
.L_x_31:
[----:B------:R-:W-:Y:S01]  /*20f0*/  DMUL R10, R14, 8.11296384146066816958e+31 ;  /* 0x469000000e0a7828 */ /* 0x000fe20000000000 */
[----:B------:R-:W-:-:S05]  /*2100*/  IMAD.MOV.U32 R8, RZ, RZ, R7 ;  /* 0x000000ffff087224 */ /* 0x000fca00078e0007 */
[----:B------:R-:W0:Y:S02]  /*2110*/  MUFU.RCP64H R9, R11 ;  /* 0x0000000b00097308 */ /* 0x000e240000001800 */
[----:B0-----:R-:W-:-:S08]  /*2120*/  DFMA R12, -R10, R8, 1 ;  /* 0x3ff000000a0c742b */ /* 0x001fd00000000108 */
[----:B------:R-:W-:-:S08]  /*2130*/  DFMA R12, R12, R12, R12 ;  /* 0x0000000c0c0c722b */ /* 0x000fd0000000000c */
[----:B------:R-:W-:-:S08]  /*2140*/  DFMA R12, R8, R12, R8 ;  /* 0x0000000c080c722b */ /* 0x000fd00000000008 */
[----:B------:R-:W-:-:S08]  /*2150*/  DFMA R8, -R10, R12, 1 ;  /* 0x3ff000000a08742b */ /* 0x000fd0000000010c */
[----:B------:R-:W-:-:S08]  /*2160*/  DFMA R8, R12, R8, R12 ;  /* 0x000000080c08722b */ /* 0x000fd0000000000c */
[----:B------:R-:W-:Y:S01]  /*2170*/  DMUL R8, R8, 8.11296384146066816958e+31 ;  /* 0x4690000008087828 */ /* 0x000fe20000000000 */
[----:B------:R-:W-:Y:S10]  /*2180*/  BRA `(.L_x_30) ;  /* 0x0000000000087947 */ /* 0x000ff40003800000 */
.L_x_29:
[----:B------:R-:W-:Y:S02]  /*2190*/  LOP3.LUT R9, R15, 0x80000, RZ, 0xfc, !PT ;  /* 0x000800000f097812 */ /* 0x000fe400078efcff */
[----:B------:R-:W-:-:S07]  /*21a0*/  MOV R8, R14 ;  /* 0x0000000e00087202 */ /* 0x000fce0000000f00 */
.L_x_30:
[----:B------:R-:W-:-:S04]  /*21b0*/  IMAD.MOV.U32 R3, RZ, RZ, 0x0 ;  /* 0x00000000ff037424 */ /* 0x000fc800078e00ff */
[----:B------:R-:W-:Y:S05]  /*21c0*/  RET.REL.NODEC R2 `(vpci_many_series_one_param_f32) ;  /* 0xffffffdc028c7950 */ /* 0x000fea0003c3ffff */
        .weak           $__internal_1_$__cuda_sm20_div_rn_f64_full
        .type           $__internal_1_$__cuda_sm20_div_rn_f64_full,@function
        .size           $__internal_1_$__cuda_sm20_div_rn_f64_full,(.L_x_83 - $__internal_1_$__cuda_sm20_div_rn_f64_full)
$__internal_1_$__cuda_sm20_div_rn_f64_full:
[C---:B------:R-:W-:Y:S01]  /*21d0*/  FSETP.GEU.AND P0, PT, |R31|.reuse, 1.469367938527859385e-39, PT ;  /* 0x001000001f00780b */ /* 0x040fe20003f0e200 */
[----:B------:R-:W-:Y:S01]  /*21e0*/  IMAD.MOV.U32 R40, RZ, RZ, 0x1ca00000 ;  /* 0x1ca00000ff287424 */ /* 0x000fe200078e00ff */
[----:B------:R-:W-:Y:S01]  /*21f0*/  LOP3.LUT R28, R31, 0x800fffff, RZ, 0xc0, !PT ;  /* 0x800fffff1f1c7812 */ /* 0x000fe200078ec0ff */
[----:B------:R-:W-:Y:S01]  /*2200*/  BSSY.RECONVERGENT B2, `(.L_x_32) ;  /* 0x0000054000027945 */ /* 0x000fe20003800200 */
[C---:B------:R-:W-:Y:S02]  /*2210*/  FSETP.GEU.AND P1, PT, |R33|.reuse, 1.469367938527859385e-39, PT ;  /* 0x001000002100780b */ /* 0x040fe40003f2e200 */
[----:B------:R-:W-:Y:S01]  /*2220*/  LOP3.LUT R29, R28, 0x3ff00000, RZ, 0xfc, !PT ;  /* 0x3ff000001c1d7812 */ /* 0x000fe200078efcff */
[----:B------:R-:W-:Y:S01]  /*2230*/  IMAD.MOV.U32 R28, RZ, RZ, R30 ;  /* 0x000000ffff1c7224 */ /* 0x000fe200078e001e */
[----:B------:R-:W-:Y:S02]  /*2240*/  MOV R34, 0x1 ;  /* 0x0000000100227802 */ /* 0x000fe40000000f00 */
[----:B------:R-:W-:-:S02]  /*2250*/  LOP3.LUT R38, R33, 0x7ff00000, RZ, 0xc0, !PT ;  /* 0x7ff0000021267812 */ /* 0x000fc400078ec0ff */
[----:B------:R-:W-:Y:S01]  /*2260*/  LOP3.LUT R42, R31, 0x7ff00000, RZ, 0xc0, !PT ;  /* 0x7ff000001f2a7812 */ /* 0x000fe200078ec0ff */
[----:B------:R-:W-:-:S03]  /*2270*/  @!P0 DMUL R28, R30, 8.98846567431157953865e+307 ;  /* 0x7fe000001e1c8828 */ /* 0x000fc60000000000 */
[C---:B------:R-:W-:Y:S02]  /*2280*/  ISETP.GE.U32.AND P3, PT, R38.reuse, R42, PT ;  /* 0x0000002a2600720c */ /* 0x040fe40003f66070 */
[----:B------:R-:W-:Y:S01]  /*2290*/  @!P1 LOP3.LUT R41, R31, 0x7ff00000, RZ, 0xc0, !PT ;  /* 0x7ff000001f299812 */ /* 0x000fe200078ec0ff */
[----:B------:R-:W0:Y:S01]  /*22a0*/  MUFU.RCP64H R35, R29 ;  /* 0x0000001d00237308 */ /* 0x000e220000001800 */
[----:B------:R-:W-:Y:S02]  /*22b0*/  @!P1 MOV R44, RZ ;  /* 0x000000ff002c9202 */ /* 0x000fe40000000f00 */
[----:B------:R-:W-:Y:S02]  /*22c0*/  @!P1 ISETP.GE.U32.AND P2, PT, R38, R41, PT ;  /* 0x000000292600920c */ /* 0x000fe40003f46070 */
[----:B------:R-:W-:Y:S02]  /*22d0*/  @!P0 LOP3.LUT R42, R29, 0x7ff00000, RZ, 0xc0, !PT ;  /* 0x7ff000001d2a8812 */ /* 0x000fe400078ec0ff */
[----:B------:R-:W-:Y:S01]  /*22e0*/  @!P1 SEL R41, R40, 0x63400000, !P2 ;  /* 0x6340000028299807 */ /* 0x000fe20005000000 */
[----:B0-----:R-:W-:-:S08]  /*22f0*/  DFMA R36, R34, -R28, 1 ;  /* 0x3ff000002224742b */ /* 0x001fd0000000081c */
[----:B------:R-:W-:-:S08]  /*2300*/  DFMA R36, R36, R36, R36 ;  /* 0x000000242424722b */ /* 0x000fd00000000024 */
[----:B------:R-:W-:Y:S01]  /*2310*/  DFMA R36, R34, R36, R34 ;  /* 0x000000242224722b */ /* 0x000fe20000000022 */
[--C-:B------:R-:W-:Y:S01]  /*2320*/  @!P1 LOP3.LUT R34, R41, 0x80000000, R33.reuse, 0xf8, !PT ;  /* 0x8000000029229812 */ /* 0x100fe200078ef821 */
[----:B------:R-:W-:Y:S01]  /*2330*/  IMAD.MOV.U32 R41, RZ, RZ, R38 ;  /* 0x000000ffff297224 */ /* 0x000fe200078e0026 */
[----:B------:R-:W-:Y:S02]  /*2340*/  SEL R35, R40, 0x63400000, !P3 ;  /* 0x6340000028237807 */ /* 0x000fe40005800000 */
[----:B------:R-:W-:Y:S01]  /*2350*/  @!P1 LOP3.LUT R45, R34, 0x100000, RZ, 0xfc, !PT ;  /* 0x00100000222d9812 */ /* 0x000fe200078efcff */
[----:B------:R-:W-:Y:S01]  /*2360*/  IMAD.MOV.U32 R34, RZ, RZ, R32 ;  /* 0x000000ffff227224 */ /* 0x000fe200078e0020 */
[----:B------:R-:W-:Y:S01]  /*2370*/  LOP3.LUT R35, R35, 0x800fffff, R33, 0xf8, !PT ;  /* 0x800fffff23237812 */ /* 0x000fe200078ef821 */
[----:B------:R-:W-:-:S05]  /*2380*/  DFMA R46, R36, -R28, 1 ;  /* 0x3ff00000242e742b */ /* 0x000fca000000081c */
[----:B------:R-:W-:-:S03]  /*2390*/  @!P1 DFMA R34, R34, 2, -R44 ;  /* 0x400000002222982b */ /* 0x000fc6000000082c */
[----:B------:R-:W-:-:S07]  /*23a0*/  DFMA R46, R36, R46, R36 ;  /* 0x0000002e242e722b */ /* 0x000fce0000000024 */
[----:B------:R-:W-:Y:S01]  /*23b0*/  @!P1 LOP3.LUT R41, R35, 0x7ff00000, RZ, 0xc0, !PT ;  /* 0x7ff0000023299812 */ /* 0x000fe200078ec0ff */
[----:B------:R-:W-:-:S04]  /*23c0*/  DMUL R44, R46, R34 ;  /* 0x000000222e2c7228 */ /* 0x000fc80000000000 */
[----:B------:R-:W-:-:S04]  /*23d0*/  VIADD R43, R41, 0xffffffff ;  /* 0xffffffff292b7836 */ /* 0x000fc80000000000 */
[----:B------:R-:W-:Y:S01]  /*23e0*/  DFMA R36, R44, -R28, R34 ;  /* 0x8000001c2c24722b */ /* 0x000fe20000000022 */
[----:B------:R-:W-:Y:S02]  /*23f0*/  ISETP.GT.U32.AND P0, PT, R43, 0x7feffffe, PT ;  /* 0x7feffffe2b00780c */ /* 0x000fe40003f04070 */
[----:B------:R-:W-:-:S04]  /*2400*/  IADD3 R43, PT, PT, R42, -0x1, RZ ;  /* 0xffffffff2a2b7810 */ /* 0x000fc80007ffe0ff */
[----:B------:R-:W-:Y:S01]  /*2410*/  ISETP.GT.U32.OR P0, PT, R43, 0x7feffffe, P0 ;  /* 0x7feffffe2b00780c */ /* 0x000fe20000704470 */
[----:B------:R-:W-:-:S12]  /*2420*/  DFMA R36, R46, R36, R44 ;  /* 0x000000242e24722b */ /* 0x000fd8000000002c */
[----:B------:R-:W-:Y:S05]  /*2430*/  @P0 BRA `(.L_x_33) ;  /* 0x00000000006c0947 */ /* 0x000fea0003800000 */
[----:B------:R-:W-:-:S04]  /*2440*/  LOP3.LUT R33, R31, 0x7ff00000, RZ, 0xc0, !PT ;  /* 0x7ff000001f217812 */ /* 0x000fc800078ec0ff */
[CC--:B------:R-:W-:Y:S02]  /*2450*/  VIADDMNMX R32, R38.reuse, -R33.reuse, 0xb9600000, !PT ;  /* 0xb960000026207446 */ /* 0x0c0fe40007800921 */
[----:B------:R-:W-:Y:S02]  /*2460*/  ISETP.GE.U32.AND P0, PT, R38, R33, PT ;  /* 0x000000212600720c */ /* 0x000fe40003f06070 */
[----:B------:R-:W-:Y:S02]  /*2470*/  VIMNMX R32, PT, PT, R32, 0x46a00000, PT ;  /* 0x46a0000020207848 */ /* 0x000fe40003fe0100 */
[----:B------:R-:W-:-:S05]  /*2480*/  SEL R33, R40, 0x63400000, !P0 ;  /* 0x6340000028217807 */ /* 0x000fca0004000000 */
[----:B------:R-:W-:Y:S01]  /*2490*/  IMAD.IADD R38, R32, 0x1, -R33 ;  /* 0x0000000120267824 */ /* 0x000fe200078e0a21 */
[----:B------:R-:W-:-:S03]  /*24a0*/  MOV R32, RZ ;  /* 0x000000ff00207202 */ /* 0x000fc60000000f00 */
[----:B------:R-:W-:-:S06]  /*24b0*/  VIADD R33, R38, 0x7fe00000 ;  /* 0x7fe0000026217836 */ /* 0x000fcc0000000000 */
[----:B------:R-:W-:-:S10]  /*24c0*/  DMUL R44, R36, R32 ;  /* 0x00000020242c7228 */ /* 0x000fd40000000000 */
[----:B------:R-:W-:-:S13]  /*24d0*/  FSETP.GTU.AND P0, PT, |R45|, 1.469367938527859385e-39, PT ;  /* 0x001000002d00780b */ /* 0x000fda0003f0c200 */
[----:B------:R-:W-:Y:S05]  /*24e0*/  @P0 BRA `(.L_x_34) ;  /* 0x0000000000940947 */ /* 0x000fea0003800000 */
[----:B------:R-:W-:Y:S01]  /*24f0*/  DFMA R28, R36, -R28, R34 ;  /* 0x8000001c241c722b */ /* 0x000fe20000000022 */
[----:B------:R-:W-:-:S09]  /*2500*/  IMAD.MOV.U32 R32, RZ, RZ, RZ ;  /* 0x000000ffff207224 */ /* 0x000fd200078e00ff */
[C---:B------:R-:W-:Y:S02]  /*2510*/  FSETP.NEU.AND P0, PT, R29.reuse, RZ, PT ;  /* 0x000000ff1d00720b */ /* 0x040fe40003f0d000 */
[----:B------:R-:W-:-:S04]  /*2520*/  LOP3.LUT R31, R29, 0x80000000, R31, 0x48, !PT ;  /* 0x800000001d1f7812 */ /* 0x000fc800078e481f */
[----:B------:R-:W-:-:S07]  /*2530*/  LOP3.LUT R33, R31, R33, RZ, 0xfc, !PT ;  /* 0x000000211f217212 */ /* 0x000fce00078efcff */
[----:B------:R-:W-:Y:S05]  /*2540*/  @!P0 BRA `(.L_x_34) ;  /* 0x00000000007c8947 */ /* 0x000fea0003800000 */
[----:B------:R-:W-:Y:S01]  /*2550*/  IMAD.MOV R29, RZ, RZ, -R38 ;  /* 0x000000ffff1d7224 */ /* 0x000fe200078e0a26 */
[----:B------:R-:W-:Y:S01]  /*2560*/  MOV R28, RZ ;  /* 0x000000ff001c7202 */ /* 0x000fe20000000f00 */
[----:B------:R-:W-:-:S05]  /*2570*/  DMUL.RP R32, R36, R32 ;  /* 0x0000002024207228 */ /* 0x000fca0000008000 */
[----:B------:R-:W-:-:S05]  /*2580*/  DFMA R28, R44, -R28, R36 ;  /* 0x8000001c2c1c722b */ /* 0x000fca0000000024 */
[----:B------:R-:W-:Y:S02]  /*2590*/  LOP3.LUT R31, R33, R31, RZ, 0x3c, !PT ;  /* 0x0000001f211f7212 */ /* 0x000fe400078e3cff */
[----:B------:R-:W-:-:S04]  /*25a0*/  IADD3 R28, PT, PT, -R38, -0x43300000, RZ ;  /* 0xbcd00000261c7810 */ /* 0x000fc80007ffe1ff */
[----:B------:R-:W-:-:S04]  /*25b0*/  FSETP.NEU.AND P0, PT, |R29|, R28, PT ;  /* 0x0000001c1d00720b */ /* 0x000fc80003f0d200 */
[----:B------:R-:W-:Y:S02]  /*25c0*/  FSEL R44, R32, R44, !P0 ;  /* 0x0000002c202c7208 */ /* 0x000fe40004000000 */
[----:B------:R-:W-:Y:S01]  /*25d0*/  FSEL R45, R31, R45, !P0 ;  /* 0x0000002d1f2d7208 */ /* 0x000fe20004000000 */
[----:B------:R-:W-:Y:S06]  /*25e0*/  BRA `(.L_x_34) ;  /* 0x0000000000547947 */ /* 0x000fec0003800000 */
.L_x_33:
[----:B------:R-:W-:-:S14]  /*25f0*/  DSETP.NAN.AND P0, PT, R32, R32, PT ;  /* 0x000000202000722a */ /* 0x000fdc0003f08000 */
[----:B------:R-:W-:Y:S05]  /*2600*/  @P0 BRA `(.L_x_35) ;  /* 0x0000000000440947 */ /* 0x000fea0003800000 */
[----:B------:R-:W-:-:S14]  /*2610*/  DSETP.NAN.AND P0, PT, R30, R30, PT ;  /* 0x0000001e1e00722a */ /* 0x000fdc0003f08000 */
[----:B------:R-:W-:Y:S05]  /*2620*/  @P0 BRA `(.L_x_36) ;  /* 0x0000000000300947 */ /* 0x000fea0003800000 */
[----:B------:R-:W-:Y:S01]  /*2630*/  ISETP.NE.AND P0, PT, R41, R42, PT ;  /* 0x0000002a2900720c */ /* 0x000fe20003f05270 */
[----:B------:R-:W-:Y:S02]  /*2640*/  IMAD.MOV.U32 R44, RZ, RZ, 0x0 ;  /* 0x00000000ff2c7424 */ /* 0x000fe400078e00ff */
[----:B------:R-:W-:-:S10]  /*2650*/  IMAD.MOV.U32 R45, RZ, RZ, -0x80000 ;  /* 0xfff80000ff2d7424 */ /* 0x000fd400078e00ff */
[----:B------:R-:W-:Y:S05]  /*2660*/  @!P0 BRA `(.L_x_34) ;  /* 0x0000000000348947 */ /* 0x000fea0003800000 */
[----:B------:R-:W-:Y:S02]  /*2670*/  ISETP.NE.AND P0, PT, R41, 0x7ff00000, PT ;  /* 0x7ff000002900780c */ /* 0x000fe40003f05270 */
[----:B------:R-:W-:Y:S02]  /*2680*/  LOP3.LUT R45, R33, 0x80000000, R31, 0x48, !PT ;  /* 0x80000000212d7812 */ /* 0x000fe400078e481f */
[----:B------:R-:W-:-:S13]  /*2690*/  ISETP.EQ.OR P0, PT, R42, RZ, !P0 ;  /* 0x000000ff2a00720c */ /* 0x000fda0004702670 */
[----:B------:R-:W-:Y:S02]  /*26a0*/  @P0 LOP3.LUT R28, R45, 0x7ff00000, RZ, 0xfc, !PT ;  /* 0x7ff000002d1c0812 */ /* 0x000fe400078efcff */
[----:B------:R-:W-:Y:S01]  /*26b0*/  @!P0 MOV R44, RZ ;  /* 0x000000ff002c8202 */ /* 0x000fe20000000f00 */
[----:B------:R-:W-:Y:S01]  /*26c0*/  @P0 IMAD.MOV.U32 R44, RZ, RZ, RZ ;  /* 0x000000ffff2c0224 */ /* 0x000fe200078e00ff */
[----:B------:R-:W-:Y:S01]  /*26d0*/  @P0 MOV R45, R28 ;  /* 0x0000001c002d0202 */ /* 0x000fe20000000f00 */
[----:B------:R-:W-:Y:S06]  /*26e0*/  BRA `(.L_x_34) ;  /* 0x0000000000147947 */ /* 0x000fec0003800000 */
.L_x_36:
[----:B------:R-:W-:Y:S01]  /*26f0*/  LOP3.LUT R45, R31, 0x80000, RZ, 0xfc, !PT ;  /* 0x000800001f2d7812 */ /* 0x000fe200078efcff */
[----:B------:R-:W-:Y:S01]  /*2700*/  IMAD.MOV.U32 R44, RZ, RZ, R30 ;  /* 0x000000ffff2c7224 */ /* 0x000fe200078e001e */
[----:B------:R-:W-:Y:S06]  /*2710*/  BRA `(.L_x_34) ;  /* 0x0000000000087947 */ /* 0x000fec0003800000 */
.L_x_35:
[----:B------:R-:W-:Y:S02]  /*2720*/  LOP3.LUT R45, R33, 0x80000, RZ, 0xfc, !PT ;  /* 0x00080000212d7812 */ /* 0x000fe400078efcff */
[----:B------:R-:W-:-:S07]  /*2730*/  MOV R44, R32 ;  /* 0x00000020002c7202 */ /* 0x000fce0000000f00 */
.L_x_34:
[----:B------:R-:W-:Y:S05]  /*2740*/  BSYNC.RECONVERGENT B2 ;  /* 0x0000000000027941 */ /* 0x000fea0003800200 */
.L_x_32:
[----:B------:R-:W-:Y:S02]  /*2750*/  HFMA2 R29, -RZ, RZ, 0, 0 ;  /* 0x00000000ff1d7431 */ /* 0x000fe400000001ff */
[----:B------:R-:W-:-:S04]  /*2760*/  IMAD.MOV.U32 R28, RZ, RZ, R0 ;  /* 0x000000ffff1c7224 */ /* 0x000fc800078e0000 */
[----:B------:R-:W-:Y:S05]  /*2770*/  RET.REL.NODEC R28 `(vpci_many_series_one_param_f32) ;  /* 0xffffffd81c207950 */ /* 0x000fea0003c3ffff */
.L_x_37:
[----:B------:R-:W-:-:S00]  /*2780*/  BRA `(.L_x_37) ;  /* 0xfffffffc00fc7947 */ /* 0x000fc0000383ffff */
[----:B------:R-:W-:-:S00]  /*2790*/  NOP ;  /* 0x0000000000007918 */ /* 0x000fc00000000000 */
        /* <DEDUP_REMOVED lines=14> */
.L_x_83:


//--------------------- .text.vpci_batch_f32      --------------------------
	.section	.text.vpci_batch_f32,"ax",@progbits
	.align	128
        .global         vpci_batch_f32
        .type           vpci_batch_f32,@function
        .size           vpci_batch_f32,(.L_x_85 - vpci_batch_f32)
        .other          vpci_batch_f32,@"STO_CUDA_ENTRY STV_DEFAULT"
vpci_batch_f32:
.text.vpci_batch_f32:
[----:B------:R-:W-:Y:S01]  /*0000*/  LDC R1, c[0x0][0x37c] ;  /* 0x0000df00ff017b82 */ /* 0x000fe20000000800 */
[----:B------:R-:W0:Y:S07]  /*0010*/  S2R R0, SR_TID.X ;  /* 0x0000000000007919 */ /* 0x000e2e0000002100 */
[----:B------:R-:W0:Y:S01]  /*0020*/  S2UR UR4, SR_CTAID.X ;  /* 0x00000000000479c3 */ /* 0x000e220000002500 */
[----:B------:R-:W1:Y:S07]  /*0030*/  LDCU UR5, c[0x0][0x3b4] ;  /* 0x00007680ff0577ac */ /* 0x000e6e0008000800 */
[----:B------:R-:W0:Y:S02]  /*0040*/  LDC R11, c[0x0][0x360] ;  /* 0x0000d800ff0b7b82 */ /* 0x000e240000000800 */
[----:B0-----:R-:W-:-:S05]  /*0050*/  IMAD R11, R11, UR4, R0 ;  /* 0x000000040b0b7c24 */ /* 0x001fca000f8e0200 */
[----:B-1----:R-:W-:-:S13]  /*0060*/  ISETP.GE.AND P0, PT, R11, UR5, PT ;  /* 0x000000050b007c0c */ /* 0x002fda000bf06270 */
[----:B------:R-:W-:Y:S05]  /*0070*/  @P0 EXIT ;  /* 0x000000000000094d */ /* 0x000fea0003800000 */
[----:B------:R-:W0:Y:S01]  /*0080*/  LDC.64 R8, c[0x0][0x3a8] ;  /* 0x0000ea00ff087b82 */ /* 0x000e220000000a00 */
[----:B------:R-:W1:Y:S07]  /*0090*/  LDCU.64 UR4, c[0x0][0x358] ;  /* 0x00006b00ff0477ac */ /* 0x000e6e0008000a00 */
[----:B------:R-:W2:Y:S08]  /*00a0*/  LDC.64 R6, c[0x0][0x3a0] ;  /* 0x0000e800ff067b82 */ /* 0x000eb00000000a00 */
[----:B------:R-:W3:Y:S01]  /*00b0*/  LDC R5, c[0x0][0x3b0] ;  /* 0x0000ec00ff057b82 */ /* 0x000ee20000000800 */
[----:B0-----:R-:W-:-:S07]  /*00c0*/  IMAD.WIDE R8, R11, 0x4, R8 ;  /* 0x000000040b087825 */ /* 0x001fce00078e0208 */
[----:B------:R-:W3:Y:S01]  /*00d0*/  LDC R0, c[0x0][0x3b8] ;  /* 0x0000ee00ff007b82 */ /* 0x000ee20000000800 */
[----:B-1----:R-:W4:Y:S01]  /*00e0*/  LDG.E.CONSTANT R2, desc[UR4][R8.64] ;  /* 0x0000000408027981 */ /* 0x002f22000c1e9900 */
[----:B--2---:R-:W-:-:S06]  /*00f0*/  IMAD.WIDE R6, R11, 0x4, R6 ;  /* 0x000000040b067825 */ /* 0x004fcc00078e0206 */
[----:B------:R-:W0:Y:S01]  /*0100*/  LDC.64 R28, c[0x0][0x3c0] ;  /* 0x0000f000ff1c7b82 */ /* 0x000e220000000a00 */
[----:B------:R-:W2:Y:S07]  /*0110*/  LDG.E.CONSTANT R3, desc[UR4][R6.64] ;  /* 0x0000000406037981 */ /* 0x000eae000c1e9900 */
[----:B------:R-:W1:Y:S01]  /*0120*/  LDC.64 R26, c[0x0][0x3c8] ;  /* 0x0000f200ff1a7b82 */ /* 0x000e620000000a00 */
[----:B---3--:R-:W-:Y:S01]  /*0130*/  ISETP.GT.AND P1, PT, R5, R0, PT ;  /* 0x000000000500720c */ /* 0x008fe20003f24270 */
[----:B------:R-:W-:-:S04]  /*0140*/  IMAD R11, R11, R5, RZ ;  /* 0x000000050b0b7224 */ /* 0x000fc800078e02ff */
[----:B0-----:R-:W-:-:S04]  /*0150*/  IMAD.WIDE R28, R11, 0x4, R28 ;  /* 0x000000040b1c7825 */ /* 0x001fc800078e021c */
[----:B-1----:R-:W-:Y:S01]  /*0160*/  IMAD.WIDE R26, R11, 0x4, R26 ;  /* 0x000000040b1a7825 */ /* 0x002fe200078e021a */
[----:B----4-:R-:W-:-:S04]  /*0170*/  ISETP.GT.AND P0, PT, R2, R5, PT ;  /* 0x000000050200720c */ /* 0x010fc80003f04270 */
[----:B--2---:R-:W-:-:S04]  /*0180*/  ISETP.GT.OR P0, PT, R3, R2, P0 ;  /* 0x000000020300720c */ /* 0x004fc80000704670 */
[----:B------:R-:W-:-:S04]  /*0190*/  ISETP.LT.OR P0, PT, R2, 0x1, P0 ;  /* 0x000000010200780c */ /* 0x000fc80000701670 */
[----:B------:R-:W-:-:S04]  /*01a0*/  ISETP.GT.AND P0, PT, R3, RZ, !P0 ;  /* 0x000000ff0300720c */ /* 0x000fc80004704270 */
[----:B------:R-:W-:-:S13]  /*01b0*/  ISETP.GT.AND P0, PT, R0, -0x1, P0 ;  /* 0xffffffff0000780c */ /* 0x000fda0000704270 */
[----:B------:R-:W-:Y:S05]  /*01c0*/  @P0 BRA P1, `(.L_x_38) ;  /* 0x0000000400480947 */ /* 0x000fea0000800000 */
[----:B------:R-:W-:-:S13]  /*01d0*/  ISETP.GE.AND P0, PT, R5, 0x1, PT ;  /* 0x000000010500780c */ /* 0x000fda0003f06270 */
[----:B------:R-:W-:Y:S05]  /*01e0*/  @!P0 EXIT ;  /* 0x000000000000894d */ /* 0x000fea0003800000 */
[C---:B------:R-:W-:Y:S01]  /*01f0*/  ISETP.GE.U32.AND P0, PT, R5.reuse, 0x8, PT ;  /* 0x000000080500780c */ /* 0x040fe20003f06070 */
[----:B------:R-:W-:Y:S01]  /*0200*/  IMAD.MOV.U32 R9, RZ, RZ, RZ ;  /* 0x000000ffff097224 */ /* 0x000fe200078e00ff */
[----:B------:R-:W-:-:S04]  /*0210*/  LOP3.LUT R10, R5, 0x7, RZ, 0xc0, !PT ;  /* 0x00000007050a7812 */ /* 0x000fc800078ec0ff */
[----:B------:R-:W-:-:S07]  /*0220*/  ISETP.NE.AND P1, PT, R10, RZ, PT ;  /* 0x000000ff0a00720c */ /* 0x000fce0003f25270 */
[----:B------:R-:W-:Y:S06]  /*0230*/  @!P0 BRA `(.L_x_39) ;  /* 0x0000000000988947 */ /* 0x000fec0003800000 */
[----:B------:R-:W0:Y:S01]  /*0240*/  LDCU.128 UR8, c[0x0][0x3c0] ;  /* 0x00007800ff0877ac */ /* 0x000e220008000c00 */
[----:B------:R-:W-:Y:S01]  /*0250*/  IMAD.MOV.U32 R2, RZ, RZ, 0x10 ;  /* 0x00000010ff027424 */ /* 0x000fe200078e00ff */
[----:B------:R-:W-:Y:S01]  /*0260*/  LOP3.LUT R9, R5, 0x7ffffff8, RZ, 0xc0, !PT ;  /* 0x7ffffff805097812 */ /* 0x000fe200078ec0ff */
[----:B------:R-:W-:Y:S02]  /*0270*/  IMAD.MOV.U32 R3, RZ, RZ, 0x0 ;  /* 0x00000000ff037424 */ /* 0x000fe400078e00ff */
[----:B------:R-:W-:-:S04]  /*0280*/  IMAD.WIDE R2, R11, 0x4, R2 ;  /* 0x000000040b027825 */ /* 0x000fc800078e0202 */
[----:B------:R-:W-:Y:S01]  /*0290*/  IMAD.MOV R0, RZ, RZ, -R9 ;  /* 0x000000ffff007224 */ /* 0x000fe200078e0a09 */
[C---:B0-----:R-:W-:Y:S02]  /*02a0*/  IADD3 R8, P0, PT, R2.reuse, UR8, RZ ;  /* 0x0000000802087c10 */ /* 0x041fe4000ff1e0ff */
[----:B------:R-:W-:Y:S02]  /*02b0*/  IADD3 R4, P2, PT, R2, UR10, RZ ;  /* 0x0000000a02047c10 */ /* 0x000fe4000ff5e0ff */
[C---:B------:R-:W-:Y:S02]  /*02c0*/  IADD3.X R13, PT, PT, R3.reuse, UR9, RZ, P0, !PT ;  /* 0x00000009030d7c10 */ /* 0x040fe400087fe4ff */
[----:B------:R-:W-:-:S09]  /*02d0*/  IADD3.X R11, PT, PT, R3, UR11, RZ, P2, !PT ;  /* 0x0000000b030b7c10 */ /* 0x000fd200097fe4ff */
.L_x_40:
[----:B0-----:R-:W-:Y:S02]  /*02e0*/  IMAD.MOV.U32 R15, RZ, RZ, 0x7fffffff ;  /* 0x7fffffffff0f7424 */ /* 0x001fe400078e00ff */
[----:B------:R-:W-:Y:S02]  /*02f0*/  IMAD.MOV.U32 R2, RZ, RZ, R8 ;  /* 0x000000ffff027224 */ /* 0x000fe400078e0008 */
[----:B------:R-:W-:Y:S02]  /*0300*/  IMAD.MOV.U32 R3, RZ, RZ, R13 ;  /* 0x000000ffff037224 */ /* 0x000fe400078e000d */
[----:B------:R-:W-:Y:S01]  /*0310*/  IMAD.MOV.U32 R6, RZ, RZ, R4 ;  /* 0x000000ffff067224 */ /* 0x000fe200078e0004 */
[----:B------:R-:W-:Y:S01]  /*0320*/  IADD3 R8, P2, PT, R2, 0x20, RZ ;  /* 0x0000002002087810 */ /* 0x000fe20007f5e0ff */
[----:B------:R-:W-:Y:S01]  /*0330*/  IMAD.MOV.U32 R7, RZ, RZ, R11 ;  /* 0x000000ffff077224 */ /* 0x000fe200078e000b */
[----:B------:R0:W-:Y:S01]  /*0340*/  STG.E desc[UR4][R2.64+-0x10], R15 ;  /* 0xfffff00f02007986 */ /* 0x0001e2000c101904 */
[----:B------:R-:W-:Y:S01]  /*0350*/  VIADD R0, R0, 0x8 ;  /* 0x0000000800007836 */ /* 0x000fe20000000000 */
[----:B------:R-:W-:Y:S01]  /*0360*/  IADD3 R4, P3, PT, R6, 0x20, RZ ;  /* 0x0000002006047810 */ /* 0x000fe20007f7e0ff */
[----:B------:R-:W-:Y:S01]  /*0370*/  IMAD.X R13, RZ, RZ, R3, P2 ;  /* 0x000000ffff0d7224 */ /* 0x000fe200010e0603 */
[----:B------:R0:W-:Y:S02]  /*0380*/  STG.E desc[UR4][R6.64+-0x10], R15 ;  /* 0xfffff00f06007986 */ /* 0x0001e4000c101904 */
[----:B------:R-:W-:Y:S01]  /*0390*/  ISETP.NE.AND P0, PT, R0, RZ, PT ;  /* 0x000000ff0000720c */ /* 0x000fe20003f05270 */
[----:B------:R-:W-:Y:S01]  /*03a0*/  IMAD.X R11, RZ, RZ, R7, P3 ;  /* 0x000000ffff0b7224 */ /* 0x000fe200018e0607 */
        /* <DEDUP_REMOVED lines=15> */
.L_x_39:
[----:B------:R-:W-:Y:S05]  /*04a0*/  @!P1 EXIT ;  /* 0x000000000000994d */ /* 0x000fea0003800000 */
[----:B------:R-:W-:Y:S02]  /*04b0*/  ISETP.GE.U32.AND P0, PT, R10, 0x4, PT ;  /* 0x000000040a00780c */ /* 0x000fe40003f06070 */
[----:B------:R-:W-:-:S04]  /*04c0*/  LOP3.LUT R0, R5, 0x3, RZ, 0xc0, !PT ;  /* 0x0000000305007812 */ /* 0x000fc800078ec0ff */
[----:B------:R-:W-:-:S07]  /*04d0*/  ISETP.NE.AND P1, PT, R0, RZ, PT ;  /* 0x000000ff0000720c */ /* 0x000fce0003f25270 */
[----:B------:R-:W-:Y:S06]  /*04e0*/  @!P0 BRA `(.L_x_41) ;  /* 0x0000000000308947 */ /* 0x000fec0003800000 */
[----:B------:R-:W-:Y:S01]  /*04f0*/  MOV R11, 0x7fffffff ;  /* 0x7fffffff000b7802 */ /* 0x000fe20000000f00 */
[----:B0-----:R-:W-:-:S04]  /*0500*/  IMAD.WIDE.U32 R2, R9, 0x4, R28 ;  /* 0x0000000409027825 */ /* 0x001fc800078e001c */
[C---:B------:R-:W-:Y:S01]  /*0510*/  IMAD.WIDE.U32 R6, R9.reuse, 0x4, R26 ;  /* 0x0000000409067825 */ /* 0x040fe200078e001a */
[----:B------:R1:W-:Y:S03]  /*0520*/  STG.E desc[UR4][R2.64], R11 ;  /* 0x0000000b02007986 */ /* 0x0003e6000c101904 */
[----:B------:R-:W-:Y:S01]  /*0530*/  VIADD R9, R9, 0x4 ;  /* 0x0000000409097836 */ /* 0x000fe20000000000 */
[----:B------:R1:W-:Y:S04]  /*0540*/  STG.E desc[UR4][R6.64], R11 ;  /* 0x0000000b06007986 */ /* 0x0003e8000c101904 */
[----:B------:R1:W-:Y:S04]  /*0550*/  STG.E desc[UR4][R2.64+0x4], R11 ;  /* 0x0000040b02007986 */ /* 0x0003e8000c101904 */
[----:B------:R1:W-:Y:S04]  /*0560*/  STG.E desc[UR4][R6.64+0x4], R11 ;  /* 0x0000040b06007986 */ /* 0x0003e8000c101904 */
[----:B------:R1:W-:Y:S04]  /*0570*/  STG.E desc[UR4][R2.64+0x8], R11 ;  /* 0x0000080b02007986 */ /* 0x0003e8000c101904 */
[----:B------:R1:W-:Y:S04]  /*0580*/  STG.E desc[UR4][R6.64+0x8], R11 ;  /* 0x0000080b06007986 */ /* 0x0003e8000c101904 */
[----:B------:R1:W-:Y:S04]  /*0590*/  STG.E desc[UR4][R2.64+0xc], R11 ;  /* 0x00000c0b02007986 */ /* 0x0003e8000c101904 */
[----:B------:R1:W-:Y:S02]  /*05a0*/  STG.E desc[UR4][R6.64+0xc], R11 ;  /* 0x00000c0b06007986 */ /* 0x0003e4000c101904 */
.L_x_41:
[----:B------:R-:W-:Y:S05]  /*05b0*/  @!P1 EXIT ;  /* 0x000000000000994d */ /* 0x000fea0003800000 */
[----:B------:R-:W-:Y:S02]  /*05c0*/  ISETP.NE.AND P0, PT, R0, 0x1, PT ;  /* 0x000000010000780c */ /* 0x000fe40003f05270 */
[----:B------:R-:W-:-:S04]  /*05d0*/  LOP3.LUT R5, R5, 0x1, RZ, 0xc0, !PT ;  /* 0x0000000105057812 */ /* 0x000fc800078ec0ff */
[----:B------:R-:W-:-:S07]  /*05e0*/  ISETP.NE.U32.AND P1, PT, R5, 0x1, PT ;  /* 0x000000010500780c */ /* 0x000fce0003f25070 */
[----:B------:R-:W-:Y:S06]  /*05f0*/  @!P0 BRA `(.L_x_42) ;  /* 0x0000000000208947 */ /* 0x000fec0003800000 */
[----:B01----:R-:W-:Y:S02]  /*0600*/  IMAD.MOV.U32 R7, RZ, RZ, 0x7fffffff ;  /* 0x7fffffffff077424 */ /* 0x003fe400078e00ff */
[----:B------:R-:W-:-:S04]  /*0610*/  IMAD.WIDE.U32 R2, R9, 0x4, R28 ;  /* 0x0000000409027825 */ /* 0x000fc800078e001c */
[C---:B------:R-:W-:Y:S01]  /*0620*/  IMAD.WIDE.U32 R4, R9.reuse, 0x4, R26 ;  /* 0x0000000409047825 */ /* 0x040fe200078e001a */
[----:B------:R2:W-:Y:S03]  /*0630*/  STG.E desc[UR4][R2.64], R7 ;  /* 0x0000000702007986 */ /* 0x0005e6000c101904 */
[----:B------:R-:W-:Y:S01]  /*0640*/  VIADD R9, R9, 0x2 ;  /* 0x0000000209097836 */ /* 0x000fe20000000000 */
[----:B------:R2:W-:Y:S04]  /*0650*/  STG.E desc[UR4][R4.64], R7 ;  /* 0x0000000704007986 */ /* 0x0005e8000c101904 */
[----:B------:R2:W-:Y:S04]  /*0660*/  STG.E desc[UR4][R2.64+0x4], R7 ;  /* 0x0000040702007986 */ /* 0x0005e8000c101904 */
[----:B------:R2:W-:Y:S02]  /*0670*/  STG.E desc[UR4][R4.64+0x4], R7 ;  /* 0x0000040704007986 */ /* 0x0005e4000c101904 */
.L_x_42:
[----:B------:R-:W-:Y:S05]  /*0680*/  @P1 EXIT ;  /* 0x000000000000194d */ /* 0x000fea0003800000 */
[----:B------:R-:W-:-:S04]  /*0690*/  IMAD.WIDE.U32 R28, R9, 0x4, R28 ;  /* 0x00000004091c7825 */ /* 0x000fc800078e001c */
[----:B012---:R-:W-:Y:S02]  /*06a0*/  IMAD.MOV.U32 R3, RZ, RZ, 0x7fffffff ;  /* 0x7fffffffff037424 */ /* 0x007fe400078e00ff */
[----:B------:R-:W-:-:S03]  /*06b0*/  IMAD.WIDE.U32 R26, R9, 0x4, R26 ;  /* 0x00000004091a7825 */ /* 0x000fc600078e001a */
[----:B------:R-:W-:Y:S04]  /*06c0*/  STG.E desc[UR4][R28.64], R3 ;  /* 0x000000031c007986 */ /* 0x000fe8000c101904 */
[----:B------:R-:W-:Y:S01]  /*06d0*/  STG.E desc[UR4][R26.64], R3 ;  /* 0x000000031a007986 */ /* 0x000fe2000c101904 */
[----:B------:R-:W-:Y:S05]  /*06e0*/  EXIT ;  /* 0x000000000000794d */ /* 0x000fea0003800000 */
.L_x_38:
[----:B------:R-:W-:-:S05]  /*06f0*/  IMAD.IADD R7, R5, 0x1, -R0 ;  /* 0x0000000105077824 */ /* 0x000fca00078e0a00 */
[----:B------:R-:W-:-:S13]  /*0700*/  ISETP.GE.AND P0, PT, R7, R2, PT ;  /* 0x000000020700720c */ /* 0x000fda0003f06270 */
[----:B------:R-:W-:Y:S05]  /*0710*/  @P0 BRA `(.L_x_43) ;  /* 0x0000000400480947 */ /* 0x000fea0003800000 */
        /* <DEDUP_REMOVED lines=17> */
.L_x_45:
[----:B0-----:R-:W-:Y:S01]  /*0830*/  IMAD.MOV.U32 R15, RZ, RZ, 0x7fffffff ;  /* 0x7fffffffff0f7424 */ /* 0x001fe200078e00ff */
[----:B------:R-:W-:Y:S01]  /*0840*/  MOV R3, R13 ;  /* 0x0000000d00037202 */ /* 0x000fe20000000f00 */
[----:B------:R-:W-:Y:S02]  /*0850*/  IMAD.MOV.U32 R2, RZ, RZ, R8 ;  /* 0x000000ffff027224 */ /* 0x000fe400078e0008 */
[----:B------:R-:W-:Y:S02]  /*0860*/  IMAD.MOV.U32 R6, RZ, RZ, R4 ;  /* 0x000000ffff067224 */ /* 0x000fe400078e0004 */
[----:B------:R-:W-:Y:S01]  /*0870*/  IMAD.MOV.U32 R7, RZ, RZ, R11 ;  /* 0x000000ffff077224 */ /* 0x000fe200078e000b */
[----:B------:R0:W-:Y:S01]  /*0880*/  STG.E desc[UR4][R2.64+-0x10], R15 ;  /* 0xfffff00f02007986 */ /* 0x0001e2000c101904 */
[----:B------:R-:W-:Y:S01]  /*0890*/  VIADD R0, R0, 0x8 ;  /* 0x0000000800007836 */ /* 0x000fe20000000000 */
[----:B------:R-:W-:Y:S02]  /*08a0*/  IADD3 R8, P1, PT, R2, 0x20, RZ ;  /* 0x0000002002087810 */ /* 0x000fe40007f3e0ff */
[----:B------:R0:W-:Y:S01]  /*08b0*/  STG.E desc[UR4][R6.64+-0x10], R15 ;  /* 0xfffff00f06007986 */ /* 0x0001e2000c101904 */
[----:B------:R-:W-:-:S02]  /*08c0*/  IADD3 R4, P2, PT, R6, 0x20, RZ ;  /* 0x0000002006047810 */ /* 0x000fc40007f5e0ff */
[----:B------:R-:W-:Y:S01]  /*08d0*/  ISETP.NE.AND P0, PT, R0, RZ, PT ;  /* 0x000000ff0000720c */ /* 0x000fe20003f05270 */
[----:B------:R0:W-:Y:S01]  /*08e0*/  STG.E desc[UR4][R2.64+-0xc], R15 ;  /* 0xfffff40f02007986 */ /* 0x0001e2000c101904 */
[----:B------:R-:W-:Y:S02]  /*08f0*/  IMAD.X R13, RZ, RZ, R3, P1 ;  /* 0x000000ffff0d7224 */ /* 0x000fe400008e0603 */
        /* <DEDUP_REMOVED lines=15> */
.L_x_44:
[----:B------:R-:W-:Y:S05]  /*09f0*/  @!P3 EXIT ;  /* 0x000000000000b94d */ /* 0x000fea0003800000 */
[----:B------:R-:W-:Y:S02]  /*0a00*/  ISETP.GE.U32.AND P0, PT, R10, 0x4, PT ;  /* 0x000000040a00780c */ /* 0x000fe40003f06070 */
[----:B------:R-:W-:-:S04]  /*0a10*/  LOP3.LUT R0, R5, 0x3, RZ, 0xc0, !PT ;  /* 0x0000000305007812 */ /* 0x000fc800078ec0ff */
[----:B------:R-:W-:-:S07]  /*0a20*/  ISETP.NE.AND P1, PT, R0, RZ, PT ;  /* 0x000000ff0000720c */ /* 0x000fce0003f25270 */
[----:B------:R-:W-:Y:S06]  /*0a30*/  @!P0 BRA `(.L_x_46) ;  /* 0x0000000000308947 */ /* 0x000fec0003800000 */
[----:B------:R-:W-:Y:S02]  /*0a40*/  IMAD.MOV.U32 R11, RZ, RZ, 0x7fffffff ;  /* 0x7fffffffff0b7424 */ /* 0x000fe400078e00ff */
        /* <DEDUP_REMOVED lines=11> */
.L_x_46:
        /* <DEDUP_REMOVED lines=13> */
.L_x_47:
[----:B------:R-:W-:Y:S05]  /*0bd0*/  @P1 EXIT ;  /* 0x000000000000194d */ /* 0x000fea0003800000 */
[----:B------:R-:W-:-:S04]  /*0be0*/  IMAD.WIDE.U32 R28, R9, 0x4, R28 ;  /* 0x00000004091c7825 */ /* 0x000fc800078e001c */
[----:B012---:R-:W-:Y:S02]  /*0bf0*/  IMAD.MOV.U32 R3, RZ, RZ, 0x7fffffff ;  /* 0x7fffffffff037424 */ /* 0x007fe400078e00ff */
[----:B------:R-:W-:-:S03]  /*0c00*/  IMAD.WIDE.U32 R26, R9, 0x4, R26 ;  /* 0x00000004091a7825 */ /* 0x000fc600078e001a */
[----:B------:R-:W-:Y:S04]  /*0c10*/  STG.E desc[UR4][R28.64], R3 ;  /* 0x000000031c007986 */ /* 0x000fe8000c101904 */
[----:B------:R-:W-:Y:S01]  /*0c20*/  STG.E desc[UR4][R26.64], R3 ;  /* 0x000000031a007986 */ /* 0x000fe2000c101904 */
[----:B------:R-:W-:Y:S05]  /*0c30*/  EXIT ;  /* 0x000000000000794d */ /* 0x000fea0003800000 */
.L_x_43:
[----:B------:R-:W-:Y:S01]  /*0c40*/  IMAD.IADD R0, R2, 0x1, R0 ;  /* 0x0000000102007824 */ /* 0x000fe200078e0200 */
[----:B------:R-:W-:Y:S04]  /*0c50*/  BSSY.RECONVERGENT B0, `(.L_x_48) ;  /* 0x0000056000007945 */ /* 0x000fe80003800200 */
[----:B------:R-:W-:-:S04]  /*0c60*/  IADD3 R4, PT, PT, R0, -0x1, RZ ;  /* 0xffffffff00047810 */ /* 0x000fc80007ffe0ff */
[----:B------:R-:W-:-:S13]  /*0c70*/  ISETP.GE.AND P0, PT, R4, 0x1, PT ;  /* 0x000000010400780c */ /* 0x000fda0003f06270 */
[----:B------:R-:W-:Y:S05]  /*0c80*/  @!P0 BRA `(.L_x_49) ;  /* 0x0000000400488947 */ /* 0x000fea0003800000 */
[----:B------:R-:W-:Y:S01]  /*0c90*/  VIADD R0, R0, 0xfffffffe ;  /* 0xfffffffe00007836 */ /* 0x000fe20000000000 */
[----:B------:R-:W-:Y:S01]  /*0ca0*/  LOP3.LUT R14, R4, 0x7, RZ, 0xc0, !PT ;  /* 0x00000007040e7812 */ /* 0x000fe200078ec0ff */
[----:B------:R-:W-:Y:S01]  /*0cb0*/  BSSY.RECONVERGENT B1, `(.L_x_50) ;  /* 0x000002b000017945 */ /* 0x000fe20003800200 */
[----:B------:R-:W-:Y:S02]  /*0cc0*/  IMAD.MOV.U32 R5, RZ, RZ, RZ ;  /* 0x000000ffff057224 */ /* 0x000fe400078e00ff */
[----:B------:R-:W-:Y:S02]  /*0cd0*/  ISETP.GE.U32.AND P0, PT, R0, 0x7, PT ;  /* 0x000000070000780c */ /* 0x000fe40003f06070 */
[----:B------:R-:W-:-:S11]  /*0ce0*/  ISETP.NE.AND P1, PT, R14, RZ, PT ;  /* 0x000000ff0e00720c */ /* 0x000fd60003f25270 */
[----:B------:R-:W-:Y:S05]  /*0cf0*/  @!P0 BRA `(.L_x_51) ;  /* 0x0000000000988947 */ /* 0x000fea0003800000 */
        /* <DEDUP_REMOVED lines=10> */
.L_x_52:
        /* <DEDUP_REMOVED lines=8> */
[----:B------:R-:W-:-:S02]  /*0e20*/  IADD3 R10, P3, PT, R8, 0x20, RZ ;  /* 0x00000020080a7810 */ /* 0x000fc40007f7e0ff */
[----:B------:R0:W-:Y:S01]  /*0e30*/  STG.E desc[UR4][R8.64+-0x10], R15 ;  /* 0xfffff00f08007986 */ /* 0x0001e2000c101904 */
[----:B------:R-:W-:Y:S02]  /*0e40*/  IADD3.X R13, PT, PT, RZ, R7, RZ, P2, !PT ;  /* 0x00000007ff0d7210 */ /* 0x000fe400017fe4ff */
[----:B------:R-:W-:Y:S01]  /*0e50*/  ISETP.NE.AND P0, PT, R0, RZ, PT ;  /* 0x000000ff0000720c */ /* 0x000fe20003f05270 */
[----:B------:R0:W-:Y:S01]  /*0e60*/  STG.E desc[UR4][R6.64+-0xc], R15 ;  /* 0xfffff40f06007986 */ /* 0x0001e2000c101904 */
[----:B------:R-:W-:-:S03]  /*0e70*/  IMAD.X R11, RZ, RZ, R9, P3 ;  /* 0x000000ffff0b7224 */ /* 0x000fc600018e0609 */
        /* <DEDUP_REMOVED lines=14> */
.L_x_51:
[----:B------:R-:W-:Y:S05]  /*0f60*/  BSYNC.RECONVERGENT B1 ;  /* 0x0000000000017941 */ /* 0x000fea0003800200 */
.L_x_50:
[----:B------:R-:W-:Y:S05]  /*0f70*/  @!P1 BRA `(.L_x_49) ;  /* 0x00000000008c9947 */ /* 0x000fea0003800000 */
[----:B------:R-:W-:Y:S01]  /*0f80*/  ISETP.GE.U32.AND P0, PT, R14, 0x4, PT ;  /* 0x000000040e00780c */ /* 0x000fe20003f06070 */
[----:B------:R-:W-:Y:S01]  /*0f90*/  BSSY.RECONVERGENT B1, `(.L_x_53) ;  /* 0x0000010000017945 */ /* 0x000fe20003800200 */
        /* <DEDUP_REMOVED lines=15> */
.L_x_54:
[----:B------:R-:W-:Y:S05]  /*1090*/  BSYNC.RECONVERGENT B1 ;  /* 0x0000000000017941 */ /* 0x000fea0003800200 */
.L_x_53:
[----:B------:R-:W-:Y:S05]  /*10a0*/  @!P1 BRA `(.L_x_49) ;  /* 0x0000000000409947 */ /* 0x000fea0003800000 */
[----:B------:R-:W-:Y:S02]  /*10b0*/  ISETP.NE.AND P0, PT, R0, 0x1, PT ;  /* 0x000000010000780c */ /* 0x000fe40003f05270 */
[----:B------:R-:W-:-:S04]  /*10c0*/  LOP3.LUT R0, R4, 0x1, RZ, 0xc0, !PT ;  /* 0x0000000104007812 */ /* 0x000fc800078ec0ff */
[----:B------:R-:W-:-:S07]  /*10d0*/  ISETP.NE.U32.AND P1, PT, R0, 0x1, PT ;  /* 0x000000010000780c */ /* 0x000fce0003f25070 */
[----:B-1----:R-:W-:-:S04]  /*10e0*/  @P0 IMAD.WIDE.U32 R10, R5, 0x4, R28 ;  /* 0x00000004050a0825 */ /* 0x002fc800078e001c */
[----:B------:R-:W-:-:S04]  /*10f0*/  @P0 IMAD.WIDE.U32 R12, R5, 0x4, R26 ;  /* 0x00000004050c0825 */ /* 0x000fc800078e001a */
[----:B0-----:R-:W-:Y:S02]  /*1100*/  @P0 IMAD.MOV.U32 R15, RZ, RZ, 0x7fffffff ;  /* 0x7fffffffff0f0424 */ /* 0x001fe400078e00ff */
[----:B------:R-:W-:Y:S02]  /*1110*/  @P0 VIADD R5, R5, 0x2 ;  /* 0x0000000205050836 */ /* 0x000fe40000000000 */
[----:B------:R-:W-:Y:S01]  /*1120*/  @!P1 IMAD.MOV.U32 R17, RZ, RZ, 0x7fffffff ;  /* 0x7fffffffff119424 */ /* 0x000fe200078e00ff */
[----:B------:R2:W-:Y:S01]  /*1130*/  @P0 STG.E desc[UR4][R10.64], R15 ;  /* 0x0000000f0a000986 */ /* 0x0005e2000c101904 */
[----:B------:R-:W-:-:S03]  /*1140*/  @!P1 IMAD.WIDE.U32 R6, R5, 0x4, R28 ;  /* 0x0000000405069825 */ /* 0x000fc600078e001c */
[----:B------:R2:W-:Y:S01]  /*1150*/  @P0 STG.E desc[UR4][R12.64], R15 ;  /* 0x0000000f0c000986 */ /* 0x0005e2000c101904 */
[----:B------:R-:W-:-:S03]  /*1160*/  @!P1 IMAD.WIDE.U32 R8, R5, 0x4, R26 ;  /* 0x0000000405089825 */ /* 0x000fc600078e001a */
[----:B------:R2:W-:Y:S04]  /*1170*/  @P0 STG.E desc[UR4][R10.64+0x4], R15 ;  /* 0x0000040f0a000986 */ /* 0x0005e8000c101904 */
[----:B------:R2:W-:Y:S04]  /*1180*/  @P0 STG.E desc[UR4][R12.64+0x4], R15 ;  /* 0x0000040f0c000986 */ /* 0x0005e8000c101904 */
[----:B------:R2:W-:Y:S04]  /*1190*/  @!P1 STG.E desc[UR4][R6.64], R17 ;  /* 0x0000001106009986 */ /* 0x0005e8000c101904 */
[----:B------:R2:W-:Y:S02]  /*11a0*/  @!P1 STG.E desc[UR4][R8.64], R17 ;  /* 0x0000001108009986 */ /* 0x0005e4000c101904 */
.L_x_49:
[----:B------:R-:W-:Y:S05]  /*11b0*/  BSYNC.RECONVERGENT B0 ;  /* 0x0000000000007941 */ /* 0x000fea0003800200 */
.L_x_48:
[----:B012---:R-:W0:Y:S01]  /*11c0*/  I2F.F64.U32 R6, R3 ;  /* 0x0000000300067312 */ /* 0x007e220000201800 */
[----:B------:R-:W-:Y:S07]  /*11d0*/  BSSY.RECONVERGENT B0, `(.L_x_55) ;  /* 0x0000010000007945 */ /* 0x000fee0003800200 */
        /* <DEDUP_REMOVED lines=9> */
[----:B------:R-:W-:-:S05]  /*1270*/  LOP3.LUT R0, R7, 0x7fffffff, RZ, 0xc0, !PT ;  /* 0x7fffffff07007812 */ /* 0x000fca00078ec0ff */
[----:B------:R-:W-:Y:S01]  /*1280*/  VIADD R5, R0, 0xfff00000 ;  /* 0xfff0000000057836 */ /* 0x000fe20000000000 */
[----:B------:R-:W-:-:S07]  /*1290*/  MOV R0, 0x12b0 ;  /* 0x000012b000007802 */ /* 0x000fce0000000f00 */
[----:B------:R-:W-:Y:S05]  /*12a0*/  CALL.REL.NOINC `($__internal_2_$__cuda_sm20_dblrcp_rn_slowpath_v3) ;  /* 0x0000000c00e47944 */ /* 0x000fea0003c00000 */
[----:B------:R-:W-:Y:S02]  /*12b0*/  IMAD.MOV.U32 R24, RZ, RZ, R22 ;  /* 0x000000ffff187224 */ /* 0x000fe400078e0016 */
[----:B------:R-:W-:-:S07]  /*12c0*/  IMAD.MOV.U32 R25, RZ, RZ, R23 ;  /* 0x000000ffff197224 */ /* 0x000fce00078e0017 */
.L_x_56:
[----:B------:R-:W-:Y:S05]  /*12d0*/  BSYNC.RECONVERGENT B0 ;  /* 0x0000000000007941 */ /* 0x000fea0003800200 */
.L_x_55:
[----:B------:R-:W0:Y:S02]  /*12e0*/  LDCU UR6, c[0x0][0x3b0] ;  /* 0x00007600ff0677ac */ /* 0x000e240008000800 */
[----:B0-----:R-:W-:-:S13]  /*12f0*/  ISETP.GE.AND P0, PT, R4, UR6, PT ;  /* 0x0000000604007c0c */ /* 0x001fda000bf06270 */
[----:B------:R-:W-:Y:S05]  /*1300*/  @P0 EXIT ;  /* 0x000000000000094d */ /* 0x000fea0003800000 */
[----:B------:R-:W0:Y:S01]  /*1310*/  I2F.F64.U32 R6, R2 ;  /* 0x0000000200067312 */ /* 0x000e220000201800 */
        /* <DEDUP_REMOVED lines=10> */
[----:B------:R-:W-:-:S04]  /*13c0*/  LOP3.LUT R0, R7, 0x7fffffff, RZ, 0xc0, !PT ;  /* 0x7fffffff07007812 */ /* 0x000fc800078ec0ff */
[----:B------:R-:W-:Y:S02]  /*13d0*/  IADD3 R5, PT, PT, R0, -0x100000, RZ ;  /* 0xfff0000000057810 */ /* 0x000fe40007ffe0ff */
[----:B------:R-:W-:-:S07]  /*13e0*/  MOV R0, 0x1400 ;  /* 0x0000140000007802 */ /* 0x000fce0000000f00 */
[----:B------:R-:W-:Y:S05]  /*13f0*/  CALL.REL.NOINC `($__internal_2_$__cuda_sm20_dblrcp_rn_slowpath_v3) ;  /* 0x0000000c00907944 */ /* 0x000fea0003c00000 */
.L_x_58:
[----:B------:R-:W-:Y:S05]  /*1400*/  BSYNC.RECONVERGENT B0 ;  /* 0x0000000000007941 */ /* 0x000fea0003800200 */
.L_x_57:
[----:B------:R-:W0:Y:S01]  /*1410*/  LDCU UR6, c[0x0][0x3b8] ;  /* 0x00007700ff0677ac */ /* 0x000e220008000800 */
[----:B------:R-:W-:Y:S01]  /*1420*/  IMAD.IADD R6, R3, 0x1, R4 ;  /* 0x0000000103067824 */ /* 0x000fe200078e0204 */
[----:B------:R-:W-:Y:S01]  /*1430*/  CS2R R20, SRZ ;  /* 0x0000000000147805 */ /* 0x000fe2000001ff00 */
[----:B------:R-:W1:Y:S01]  /*1440*/  LDCU UR7, c[0x0][0x3b0] ;  /* 0x00007600ff0777ac */ /* 0x000e620008000800 */
[----:B0-----:R-:W-:-:S04]  /*1450*/  VIADD R5, R2, UR6 ;  /* 0x0000000602057c36 */ /* 0x001fc80008000000 */
[----:B-1----:R-:W-:-:S07]  /*1460*/  VIADD R7, R5, -UR7 ;  /* 0x8000000705077c36 */ /* 0x002fce0008000000 */
.L_x_71:
[----:B0-----:R-:W0:Y:S01]  /*1470*/  LDC.64 R10, c[0x0][0x388] ;  /* 0x0000e200ff0a7b82 */ /* 0x001e220000000a00 */
[----:B------:R-:W-:-:S07]  /*1480*/  IMAD.WIDE R14, R2, 0x8, RZ ;  /* 0x00000008020e7825 */ /* 0x000fce00078e02ff */
[----:B------:R-:W1:Y:S08]  /*1490*/  LDC.64 R8, c[0x0][0x390] ;  /* 0x0000e400ff087b82 */ /* 0x000e700000000a00 */
[----:B------:R-:W2:Y:S01]  /*14a0*/  LDC.64 R12, c[0x0][0x380] ;  /* 0x0000e000ff0c7b82 */ /* 0x000ea20000000a00 */
[----:B0-----:R-:W-:-:S03]  /*14b0*/  IMAD.WIDE R10, R4, 0x8, R10 ;  /* 0x00000008040a7825 */ /* 0x001fc600078e020a */
[----:B------:R-:W-:Y:S02]  /*14c0*/  IADD3 R38, P0, PT, R10, -R14, RZ ;  /* 0x8000000e0a267210 */ /* 0x000fe40007f1e0ff */
[----:B------:R0:W3:Y:S03]  /*14d0*/  LDG.E.64.CONSTANT R18, desc[UR4][R10.64] ;  /* 0x000000040a127981 */ /* 0x0000e6000c1e9b00 */
[----:B------:R-:W-:-:S06]  /*14e0*/  IMAD.X R39, R11, 0x1, ~R15, P0 ;  /* 0x000000010b277824 */ /* 0x000fcc00000e0e0f */
[----:B------:R-:W3:Y:S01]  /*14f0*/  LDG.E.64.CONSTANT R38, desc[UR4][R38.64] ;  /* 0x0000000426267981 */ /* 0x000ee2000c1e9b00 */
[----:B-1----:R-:W-:-:S03]  /*1500*/  IMAD.WIDE R8, R4, 0x8, R8 ;  /* 0x0000000804087825 */ /* 0x002fc600078e0208 */
[----:B------:R-:W-:Y:S02]  /*1510*/  IADD3 R36, P0, PT, R8, -R14, RZ ;  /* 0x8000000e08247210 */ /* 0x000fe40007f1e0ff */
[----:B------:R-:W4:Y:S03]  /*1520*/  LDG.E.64.CONSTANT R16, desc[UR4][R8.64] ;  /* 0x0000000408107981 */ /* 0x000f26000c1e9b00 */
[----:B------:R-:W-:-:S06]  /*1530*/  IMAD.X R37, R9, 0x1, ~R15, P0 ;  /* 0x0000000109257824 */ /* 0x000fcc00000e0e0f */
[----:B------:R-:W4:Y:S01]  /*1540*/  LDG.E.64.CONSTANT R36, desc[UR4][R36.64] ;  /* 0x0000000424247981 */ /* 0x000f22000c1e9b00 */
[----:B------:R-:W-:-:S04]  /*1550*/  IMAD.WIDE R30, R3, 0x8, RZ ;  /* 0x00000008031e7825 */ /* 0x000fc800078e02ff */
[----:B--2---:R-:W-:Y:S01]  /*1560*/  IMAD.WIDE R12, R4, 0x8, R12 ;  /* 0x00000008040c7825 */ /* 0x004fe200078e020c */
[-C--:B------:R-:W-:Y:S02]  /*1570*/  IADD3 R40, P2, PT, R10, -R30.reuse, RZ ;  /* 0x8000001e0a287210 */ /* 0x080fe40007f5e0ff */
[C---:B0-----:R-:W-:Y:S02]  /*1580*/  IADD3 R10, P1, PT, R12.reuse, -R30, RZ ;  /* 0x8000001e0c0a7210 */ /* 0x041fe40007f3e0ff */
[----:B------:R-:W-:Y:S01]  /*1590*/  IADD3 R14, P0, PT, R12, -R14, RZ ;  /* 0x8000000e0c0e7210 */ /* 0x000fe20007f1e0ff */
[--C-:B------:R-:W-:Y:S01]  /*15a0*/  IMAD.X R41, R11, 0x1, ~R31.reuse, P2 ;  /* 0x000000010b297824 */ /* 0x100fe200010e0e1f */
[----:B------:R-:W-:Y:S01]  /*15b0*/  IADD3 R42, P3, PT, R8, -R30, RZ ;  /* 0x8000001e082a7210 */ /* 0x000fe20007f7e0ff */
[C---:B------:R-:W-:Y:S02]  /*15c0*/  IMAD.X R11, R13.reuse, 0x1, ~R31, P1 ;  /* 0x000000010d0b7824 */ /* 0x040fe400008e0e1f */
[----:B------:R-:W-:-:S02]  /*15d0*/  IMAD.X R15, R13, 0x1, ~R15, P0 ;  /* 0x000000010d0f7824 */ /* 0x000fc400000e0e0f */
[----:B------:R-:W-:Y:S01]  /*15e0*/  IMAD.X R43, R9, 0x1, ~R31, P3 ;  /* 0x00000001092b7824 */ /* 0x000fe200018e0e1f */
[----:B------:R-:W2:Y:S04]  /*15f0*/  LDG.E.64.CONSTANT R12, desc[UR4][R12.64] ;  /* 0x000000040c0c7981 */ /* 0x000ea8000c1e9b00 */
[----:B------:R0:W5:Y:S04]  /*1600*/  LDG.E.64.CONSTANT R30, desc[UR4][R40.64] ;  /* 0x00000004281e7981 */ /* 0x000168000c1e9b00 */
[----:B------:R-:W2:Y:S04]  /*1610*/  LDG.E.64.CONSTANT R10, desc[UR4][R10.64] ;  /* 0x000000040a0a7981 */ /* 0x000ea8000c1e9b00 */
[----:B------:R-:W2:Y:S04]  /*1620*/  LDG.E.64.CONSTANT R14, desc[UR4][R14.64] ;  /* 0x000000040e0e7981 */ /* 0x000ea8000c1e9b00 */
[----:B------:R1:W2:Y:S01]  /*1630*/  LDG.E.64.CONSTANT R8, desc[UR4][R42.64] ;  /* 0x000000042a087981 */ /* 0x0002a2000c1e9b00 */
[----:B------:R-:W-:Y:S01]  /*1640*/  IMAD.MOV.U32 R32, RZ, RZ, 0x1 ;  /* 0x00000001ff207424 */ /* 0x000fe200078e00ff */
[----:B------:R-:W-:Y:S01]  /*1650*/  BSSY.RECONVERGENT B0, `(.L_x_59) ;  /* 0x0000023000007945 */ /* 0x000fe20003800200 */
[----:B------:R-:W-:Y:S01]  /*1660*/  VIADD R47, R5, 0xffffffff ;  /* 0xffffffff052f7836 */ /* 0x000fe20000000000 */
[----:B---3--:R-:W-:-:S06]  /*1670*/  DADD R38, R18, -R38 ;  /* 0x0000000012267229 */ /* 0x008fcc0000000826 */
[----:B------:R-:W3:Y:S02]  /*1680*/  MUFU.RCP64H R33, R39 ;  /* 0x0000002700217308 */ /* 0x000ee40000001800 */
[----:B---3--:R-:W-:-:S08]  /*1690*/  DFMA R34, -R38, R32, 1 ;  /* 0x3ff000002622742b */ /* 0x008fd00000000120 */
[----:B------:R-:W-:-:S08]  /*16a0*/  DFMA R34, R34, R34, R34 ;  /* 0x000000222222722b */ /* 0x000fd00000000022 */
[----:B------:R-:W-:-:S08]  /*16b0*/  DFMA R34, R32, R34, R32 ;  /* 0x000000222022722b */ /* 0x000fd00000000020 */
[----:B------:R-:W-:Y:S02]  /*16c0*/  DFMA R32, -R38, R34, 1 ;  /* 0x3ff000002620742b */ /* 0x000fe40000000122 */
[----:B----4-:R-:W-:-:S06]  /*16d0*/  DADD R36, R16, -R36 ;  /* 0x0000000010247229 */ /* 0x010fcc0000000824 */
[----:B------:R-:W-:Y:S02]  /*16e0*/  DFMA R34, R34, R32, R34 ;  /* 0x000000202222722b */ /* 0x000fe40000000022 */
[----:B------:R-:W3:Y:S06]  /*16f0*/  LDC.64 R32, c[0x0][0x398] ;  /* 0x0000e600ff207b82 */ /* 0x000eec0000000a00 */
[----:B0-----:R-:W-:-:S08]  /*1700*/  DMUL R40, R36, R34 ;  /* 0x0000002224287228 */ /* 0x001fd00000000000 */
[----:B-1----:R-:W-:-:S08]  /*1710*/  DFMA R42, -R38, R40, R36 ;  /* 0x00000028262a722b */ /* 0x002fd00000000124 */
[----:B------:R-:W-:Y:S01]  /*1720*/  DFMA R34, R34, R42, R40 ;  /* 0x0000002a2222722b */ /* 0x000fe20000000028 */
[----:B------:R-:W-:-:S09]  /*1730*/  FSETP.GEU.AND P1, PT, |R37|, 6.5827683646048100446e-37, PT ;  /* 0x036000002500780b */ /* 0x000fd20003f2e200 */
[----:B------:R-:W-:-:S05]  /*1740*/  FFMA R0, RZ, R39, R35 ;  /* 0x00000027ff007223 */ /* 0x000fca0000000023 */
[----:B------:R-:W-:Y:S01]  /*1750*/  FSETP.GT.AND P0, PT, |R0|, 1.469367938527859385e-39, PT ;  /* 0x001000000000780b */ /* 0x000fe20003f04200 */
[----:B-----5:R-:W-:Y:S02]  /*1760*/  DADD R18, R18, -R30 ;  /* 0x0000000012127229 */ /* 0x020fe4000000081e */
[C---:B--2---:R-:W-:Y:S02]  /*1770*/  DADD R40, R12.reuse, -R10 ;  /* 0x000000000c287229 */ /* 0x044fe4000000080a */
[----:B------:R-:W-:Y:S02]  /*1780*/  DADD R30, R12, -R14 ;  /* 0x000000000c1e7229 */ /* 0x000fe4000000080e */
[----:B------:R-:W-:Y:S02]  /*1790*/  DADD R16, R16, -R8 ;  /* 0x0000000010107229 */ /* 0x000fe40000000808 */
[C---:B------:R-:W-:Y:S02]  /*17a0*/  DSETP.NEU.AND P4, PT, R38.reuse, RZ, PT ;  /* 0x000000ff2600722a */ /* 0x040fe40003f8d000 */
[----:B------:R-:W-:-:S02]  /*17b0*/  DMUL R14, R38, R22 ;  /* 0x00000016260e7228 */ /* 0x000fc40000000000 */
[-C--:B------:R-:W-:Y:S02]  /*17c0*/  DMUL R12, R18, R24.reuse ;  /* 0x00000018120c7228 */ /* 0x080fe40000000000 */
[----:B------:R-:W-:Y:S01]  /*17d0*/  DMUL R8, R40, R24 ;  /* 0x0000001828087228 */ /* 0x000fe20000000000 */
[----:B---3--:R-:W-:Y:S01]  /*17e0*/  IMAD.WIDE R32, R4, 0x4, R32 ;  /* 0x0000000404207825 */ /* 0x008fe200078e0220 */
[----:B------:R-:W-:-:S03]  /*17f0*/  DMUL R10, R30, R22 ;  /* 0x000000161e0a7228 */ /* 0x000fc60000000000 */
[----:B------:R-:W-:Y:S01]  /*1800*/  IMAD.WIDE R30, R4, 0x4, R28 ;  /* 0x00000004041e7825 */ /* 0x000fe200078e021c */
[----:B------:R-:W-:Y:S07]  /*1810*/  @P0 BRA P1, `(.L_x_60) ;  /* 0x0000000000180947 */ /* 0x000fee0000800000 */
[----:B------:R-:W-:Y:S01]  /*1820*/  MOV R40, R36 ;  /* 0x0000002400287202 */ /* 0x000fe20000000f00 */
[----:B------:R-:W-:Y:S01]  /*1830*/  IMAD.MOV.U32 R41, RZ, RZ, R37 ;  /* 0x000000ffff297224 */ /* 0x000fe200078e0025 */
[----:B------:R-:W-:-:S07]  /*1840*/  MOV R0, 0x1860 ;  /* 0x0000186000007802 */ /* 0x000fce0000000f00 */
[----:B------:R-:W-:Y:S05]  /*1850*/  CALL.REL.NOINC `($__internal_3_$__cuda_sm20_div_rn_f64_full) ;  /* 0x0000000c002c7944 */ /* 0x000fea0003c00000 */
[----:B------:R-:W-:Y:S02]  /*1860*/  IMAD.MOV.U32 R34, RZ, RZ, R52 ;  /* 0x000000ffff227224 */ /* 0x000fe400078e0034 */
[----:B------:R-:W-:-:S07]  /*1870*/  IMAD.MOV.U32 R35, RZ, RZ, R53 ;  /* 0x000000ffff237224 */ /* 0x000fce00078e0035 */
.L_x_60:
[----:B------:R-:W-:Y:S05]  /*1880*/  BSYNC.RECONVERGENT B0 ;  /* 0x0000000000007941 */ /* 0x000fea0003800200 */
.L_x_59:
        /* <DEDUP_REMOVED lines=20> */
[----:B------:R-:W-:Y:S02]  /*19d0*/  IMAD.MOV.U32 R41, RZ, RZ, R17 ;  /* 0x000000ffff297224 */ /* 0x000fe400078e0011 */
[----:B------:R-:W-:Y:S02]  /*19e0*/  IMAD.MOV.U32 R38, RZ, RZ, R18 ;  /* 0x000000ffff267224 */ /* 0x000fe400078e0012 */
[----:B------:R-:W-:-:S07]  /*19f0*/  IMAD.MOV.U32 R39, RZ, RZ, R19 ;  /* 0x000000ffff277224 */ /* 0x000fce00078e0013 */
[----:B------:R-:W-:Y:S05]  /*1a00*/  CALL.REL.NOINC `($__internal_3_$__cuda_sm20_div_rn_f64_full) ;  /* 0x0000000800c07944 */ /* 0x000fea0003c00000 */
[----:B------:R-:W-:Y:S02]  /*1a10*/  IMAD.MOV.U32 R36, RZ, RZ, R52 ;  /* 0x000000ffff247224 */ /* 0x000fe400078e0034 */
[----:B------:R-:W-:-:S07]  /*1a20*/  IMAD.MOV.U32 R37, RZ, RZ, R53 ;  /* 0x000000ffff257224 */ /* 0x000fce00078e0035 */
.L_x_62:
[----:B------:R-:W-:Y:S05]  /*1a30*/  BSYNC.RECONVERGENT B0 ;  /* 0x0000000000007941 */ /* 0x000fea0003800200 */
.L_x_61:
[----:B------:R-:W0:Y:S01]  /*1a40*/  MUFU.RCP64H R17, R9 ;  /* 0x0000000900117308 */ /* 0x000e220000001800 */
[----:B------:R-:W-:Y:S01]  /*1a50*/  IMAD.MOV.U32 R16, RZ, RZ, 0x1 ;  /* 0x00000001ff107424 */ /* 0x000fe200078e00ff */
[----:B------:R-:W-:Y:S01]  /*1a60*/  FSEL R40, R36, RZ, P5 ;  /* 0x000000ff24287208 */ /* 0x000fe20002800000 */
[----:B------:R-:W-:Y:S01]  /*1a70*/  BSSY.RECONVERGENT B0, `(.L_x_63) ;  /* 0x0000016000007945 */ /* 0x000fe20003800200 */
[----:B------:R-:W-:Y:S01]  /*1a80*/  FSEL R41, R37, +QNAN , P5 ;  /* 0x7ff8000025297808 */ /* 0x000fe20002800000 */
[----:B------:R-:W-:Y:S02]  /*1a90*/  DSETP.NEU.AND P4, PT, R8, RZ, PT ;  /* 0x000000ff0800722a */ /* 0x000fe40003f8d000 */
[----:B------:R-:W-:Y:S01]  /*1aa0*/  DADD R10, -R10, R34 ;  /* 0x000000000a0a7229 */ /* 0x000fe20000000122 */
        /* <DEDUP_REMOVED lines=14> */
[----:B------:R-:W-:-:S07]  /*1b90*/  MOV R0, 0x1bb0 ;  /* 0x00001bb000007802 */ /* 0x000fce0000000f00 */
[----:B------:R-:W-:Y:S05]  /*1ba0*/  CALL.REL.NOINC `($__internal_3_$__cuda_sm20_div_rn_f64_full) ;  /* 0x0000000800587944 */ /* 0x000fea0003c00000 */
[----:B------:R-:W-:Y:S02]  /*1bb0*/  IMAD.MOV.U32 R16, RZ, RZ, R52 ;  /* 0x000000ffff107224 */ /* 0x000fe400078e0034 */
[----:B------:R-:W-:-:S07]  /*1bc0*/  IMAD.MOV.U32 R17, RZ, RZ, R53 ;  /* 0x000000ffff117224 */ /* 0x000fce00078e0035 */
.L_x_64:
[----:B------:R-:W-:Y:S05]  /*1bd0*/  BSYNC.RECONVERGENT B0 ;  /* 0x0000000000007941 */ /* 0x000fea0003800200 */
.L_x_63:
        /* <DEDUP_REMOVED lines=26> */
.L_x_66:
[----:B------:R-:W-:Y:S05]  /*1d80*/  BSYNC.RECONVERGENT B0 ;  /* 0x0000000000007941 */ /* 0x000fea0003800200 */
.L_x_65:
[----:B------:R-:W-:Y:S01]  /*1d90*/  ISETP.GE.AND P3, PT, R47, R6, PT ;  /* 0x000000062f00720c */ /* 0x000fe20003f66270 */
[----:B------:R-:W-:Y:S01]  /*1da0*/  DMUL R8, R10, R8 ;  /* 0x000000080a087228 */ /* 0x000fe20000000000 */
[----:B------:R-:W2:Y:S01]  /*1db0*/  LDG.E.CONSTANT R0, desc[UR4][R32.64] ;  /* 0x0000000420007981 */ /* 0x000ea2000c1e9900 */
[----:B------:R-:W-:Y:S02]  /*1dc0*/  FSEL R10, R18, RZ, P5 ;  /* 0x000000ff120a7208 */ /* 0x000fe40002800000 */
[----:B------:R-:W-:-:S06]  /*1dd0*/  FSEL R11, R19, +QNAN , P5 ;  /* 0x7ff80000130b7808 */ /* 0x000fcc0002800000 */
[----:B------:R-:W-:Y:S02]  /*1de0*/  DMUL R8, R8, R10 ;  /* 0x0000000a08087228 */ /* 0x000fe40000000000 */
[----:B------:R-:W-:-:S04]  /*1df0*/  @P3 IMAD.WIDE R10, R3, 0x4, RZ ;  /* 0x00000004030a3825 */ /* 0x000fc800078e02ff */
[----:B------:R-:W0:Y:S01]  /*1e00*/  F2F.F32.F64 R37, R8 ;  /* 0x0000000800257310 */ /* 0x000e220000301000 */
[----:B------:R-:W-:-:S05]  /*1e10*/  @P3 IADD3 R18, P0, PT, R30, -R10, RZ ;  /* 0x8000000a1e123210 */ /* 0x000fca0007f1e0ff */
[----:B------:R-:W-:Y:S01]  /*1e20*/  @P3 IMAD.X R19, R31, 0x1, ~R11, P0 ;  /* 0x000000011f133824 */ /* 0x000fe200000e0e0b */
[----:B------:R-:W-:-:S04]  /*1e30*/  @P3 IADD3 R34, P0, PT, R32, -R10, RZ ;  /* 0x8000000a20223210 */ /* 0x000fc80007f1e0ff */
[----:B------:R-:W-:-:S05]  /*1e40*/  @P3 IADD3.X R35, PT, PT, R33, ~R11, RZ, P0, !PT ;  /* 0x8000000b21233210 */ /* 0x000fca00007fe4ff */
[----:B------:R-:W3:Y:S04]  /*1e50*/  @P3 LDG.E.CONSTANT R34, desc[UR4][R34.64] ;  /* 0x0000000422223981 */ /* 0x000ee8000c1e9900 */
[----:B0-----:R0:W-:Y:S04]  /*1e60*/  STG.E desc[UR4][R30.64], R37 ;  /* 0x000000251e007986 */ /* 0x0011e8000c101904 */
[----:B------:R-:W4:Y:S01]  /*1e70*/  @P3 LDG.E R14, desc[UR4][R18.64] ;  /* 0x00000004120e3981 */ /* 0x000f22000c1e1900 */
[----:B------:R-:W-:-:S06]  /*1e80*/  DSETP.NE.AND P0, PT, |R8|, +INF , PT ;  /* 0x7ff000000800742a */ /* 0x000fcc0003f05200 */
[----:B------:R-:W-:Y:S02]  /*1e90*/  FSEL R8, R8, RZ, P0 ;  /* 0x000000ff08087208 */ /* 0x000fe40000000000 */
[----:B------:R-:W-:Y:S02]  /*1ea0*/  FSEL R9, R9, RZ, P0 ;  /* 0x000000ff09097208 */ /* 0x000fe40000000000 */
[----:B------:R-:W-:Y:S01]  /*1eb0*/  ISETP.NE.U32.AND P0, PT, R12, RZ, PT ;  /* 0x000000ff0c00720c */ /* 0x000fe20003f05070 */
[----:B------:R-:W-:Y:S01]  /*1ec0*/  BSSY.RECONVERGENT B0, `(.L_x_67) ;  /* 0x000002f000007945 */ /* 0x000fe20003800200 */
[----:B--2---:R-:W1:Y:S01]  /*1ed0*/  F2F.F64.F32 R10, R0 ;  /* 0x00000000000a7310 */ /* 0x004e620000201800 */
[----:B------:R-:W-:-:S04]  /*1ee0*/  FSETP.NE.AND P1, PT, |R0|, +INF , PT ;  /* 0x7f8000000000780b */ /* 0x000fc80003f25200 */
[----:B-1----:R-:W-:Y:S02]  /*1ef0*/  FSEL R16, R10, RZ, P1 ;  /* 0x000000ff0a107208 */ /* 0x002fe40000800000 */
[----:B------:R-:W-:Y:S02]  /*1f00*/  FSEL R17, R11, RZ, P1 ;  /* 0x000000ff0b117208 */ /* 0x000fe40000800000 */
[----:B------:R-:W-:Y:S01]  /*1f10*/  LOP3.LUT R0, R13, 0x7fffffff, RZ, 0xc0, !PT ;  /* 0x7fffffff0d007812 */ /* 0x000fe200078ec0ff */
[----:B---3--:R-:W1:Y:S01]  /*1f20*/  @P3 F2F.F64.F32 R10, R34 ;  /* 0x00000022000a3310 */ /* 0x008e620000201800 */
[----:B------:R-:W-:Y:S02]  /*1f30*/  @P3 FSETP.NE.AND P2, PT, |R34|, +INF , PT ;  /* 0x7f8000002200380b */ /* 0x000fe40003f45200 */
[----:B------:R-:W-:-:S05]  /*1f40*/  ISETP.EQ.U32.AND P1, PT, R12, RZ, PT ;  /* 0x000000ff0c00720c */ /* 0x000fca0003f22070 */
[----:B----4-:R-:W2:Y:S01]  /*1f50*/  @P3 F2F.F64.F32 R14, R14 ;  /* 0x0000000e000e3310 */ /* 0x010ea20000201800 */
[----:B------:R-:W-:-:S04]  /*1f60*/  ISETP.NE.AND.EX P0, PT, R0, 0x7ff00000, PT, P0 ;  /* 0x7ff000000000780c */ /* 0x000fc80003f05300 */
[----:B------:R-:W-:Y:S02]  /*1f70*/  ISETP.EQ.OR.EX P0, PT, R0, RZ, !P0, P1 ;  /* 0x000000ff0000720c */ /* 0x000fe40004702710 */
[----:B-1----:R-:W-:Y:S02]  /*1f80*/  @P3 FSEL R10, R10, RZ, P2 ;  /* 0x000000ff0a0a3208 */ /* 0x002fe40001000000 */
[----:B------:R-:W-:Y:S02]  /*1f90*/  @P3 FSEL R11, R11, RZ, P2 ;  /* 0x000000ff0b0b3208 */ /* 0x000fe40001000000 */
[----:B------:R-:W-:-:S04]  /*1fa0*/  ISETP.GT.U32.AND P2, PT, R12, RZ, PT ;  /* 0x000000ff0c00720c */ /* 0x000fc80003f44070 */
[----:B------:R-:W-:Y:S01]  /*1fb0*/  ISETP.GT.OR.EX P0, PT, R0, 0x7ff00000, P0, P2 ;  /* 0x7ff000000000780c */ /* 0x000fe20000704720 */
[----:B--2---:R-:W-:Y:S02]  /*1fc0*/  @P3 DSETP.NE.AND P4, PT, |R14|, +INF , PT ;  /* 0x7ff000000e00342a */ /* 0x004fe40003f85200 */
[----:B------:R-:W-:-:S04]  /*1fd0*/  DFMA R20, R16, R8, R20 ;  /* 0x000000081014722b */ /* 0x000fc80000000014 */
[----:B------:R-:W-:Y:S02]  /*1fe0*/  @P3 FSEL R8, R14, RZ, P4 ;  /* 0x000000ff0e083208 */ /* 0x000fe40002000000 */
[----:B------:R-:W-:-:S06]  /*1ff0*/  @P3 FSEL R9, R15, RZ, P4 ;  /* 0x000000ff0f093208 */ /* 0x000fcc0002000000 */
[----:B------:R-:W-:Y:S01]  /*2000*/  @P3 DFMA R20, -R8, R10, R20 ;  /* 0x0000000a0814322b */ /* 0x000fe20000000114 */
[----:B------:R-:W-:Y:S01]  /*2010*/  IMAD.MOV.U32 R11, RZ, RZ, 0x7fffffff ;  /* 0x7fffffffff0b7424 */ /* 0x000fe200078e00ff */
[----:B0-----:R-:W-:Y:S09]  /*2020*/  @P0 BRA `(.L_x_68) ;  /* 0x0000000000600947 */ /* 0x001ff20003800000 */
        /* <DEDUP_REMOVED lines=19> */
[----:B------:R-:W-:Y:S05]  /*2160*/  CALL.REL.NOINC `($__internal_3_$__cuda_sm20_div_rn_f64_full) ;  /* 0x0000000000e87944 */ /* 0x000fea0003c00000 */
[----:B------:R-:W-:Y:S02]  /*2170*/  IMAD.MOV.U32 R8, RZ, RZ, R52 ;  /* 0x000000ffff087224 */ /* 0x000fe400078e0034 */
[----:B------:R-:W-:-:S07]  /*2180*/  IMAD.MOV.U32 R9, RZ, RZ, R53 ;  /* 0x000000ffff097224 */ /* 0x000fce00078e0035 */
.L_x_70:
[----:B------:R-:W-:Y:S05]  /*2190*/  BSYNC.RECONVERGENT B1 ;  /* 0x0000000000017941 */ /* 0x000fea0003800200 */
.L_x_69:
[----:B------:R0:W1:Y:S02]  /*21a0*/  F2F.F32.F64 R11, R8 ;  /* 0x00000008000b7310 */ /* 0x0000640000301000 */
.L_x_68:
[----:B------:R-:W-:Y:S05]  /*21b0*/  BSYNC.RECONVERGENT B0 ;  /* 0x0000000000007941 */ /* 0x000fea0003800200 */
.L_x_67:
[----:B------:R-:W-:Y:S02]  /*21c0*/  VIADD R7, R7, 0x1 ;  /* 0x0000000107077836 */ /* 0x000fe40000000000 */
[----:B0-----:R-:W-:-:S03]  /*21d0*/  IMAD.WIDE R8, R4, 0x4, R26 ;  /* 0x0000000404087825 */ /* 0x001fc600078e021a */
[----:B------:R-:W-:Y:S02]  /*21e0*/  ISETP.NE.AND P0, PT, R7, 0x1, PT ;  /* 0x000000010700780c */ /* 0x000fe40003f05270 */
[----:B-1----:R0:W-:Y:S11]  /*21f0*/  STG.E desc[UR4][R8.64], R11 ;  /* 0x0000000b08007986 */ /* 0x0021f6000c101904 */
[----:B------:R-:W-:Y:S05]  /*2200*/  @!P0 EXIT ;  /* 0x000000000000894d */ /* 0x000fea0003800000 */
[----:B------:R-:W-:Y:S02]  /*2210*/  VIADD R4, R4, 0x1 ;  /* 0x0000000104047836 */ /* 0x000fe40000000000 */
[----:B------:R-:W-:Y:S01]  /*2220*/  VIADD R5, R5, 0x1 ;  /* 0x0000000105057836 */ /* 0x000fe20000000000 */
[----:B------:R-:W-:Y:S06]  /*2230*/  BRA `(.L_x_71) ;  /* 0xfffffff0008c7947 */ /* 0x000fec000383ffff */
        .weak           $__internal_2_$__cuda_sm20_dblrcp_rn_slowpath_v3
        .type           $__internal_2_$__cuda_sm20_dblrcp_rn_slowpath_v3,@function
        .size           $__internal_2_$__cuda_sm20_dblrcp_rn_slowpath_v3,($__internal_3_$__cuda_sm20_div_rn_f64_full - $__internal_2_$__cuda_sm20_dblrcp_rn_slowpath_v3)
$__internal_2_$__cuda_sm20_dblrcp_rn_slowpath_v3:
[----:B------:R-:W-:Y:S01]  /*2240*/  IMAD.MOV.U32 R12, RZ, RZ, R6 ;  /* 0x000000ffff0c7224 */ /* 0x000fe200078e0006 */
[----:B------:R-:W-:Y:S01]  /*2250*/  BSSY.RECONVERGENT B1, `(.L_x_72) ;  /* 0x0000026000017945 */ /* 0x000fe20003800200 */
        /* <DEDUP_REMOVED lines=11> */
[----:B------:R-:W-:Y:S02]  /*2310*/  VIADD R7, R13, 0xc0200000 ;  /* 0xc02000000d077836 */ /* 0x000fe40000000000 */
[----:B------:R-:W-:Y:S02]  /*2320*/  IMAD.MOV.U32 R6, RZ, RZ, R12 ;  /* 0x000000ffff067224 */ /* 0x000fe400078e000c */
[----:B------:R-:W0:Y:S01]  /*2330*/  MUFU.RCP64H R9, R7 ;  /* 0x0000000700097308 */ /* 0x000e220000001800 */
[----:B------:R-:W-:-:S06]  /*2340*/  IMAD.MOV.U32 R8, RZ, RZ, R5 ;  /* 0x000000ffff087224 */ /* 0x000fcc00078e0005 */
        /* <DEDUP_REMOVED lines=10> */
.L_x_75:
        /* <DEDUP_REMOVED lines=10> */
.L_x_73:
[----:B------:R-:W-:Y:S01]  /*2490*/  LOP3.LUT R7, R13, 0x80000, RZ, 0xfc, !PT ;  /* 0x000800000d077812 */ /* 0x000fe200078efcff */
[----:B------:R-:W-:-:S07]  /*24a0*/  IMAD.MOV.U32 R6, RZ, RZ, R12 ;  /* 0x000000ffff067224 */ /* 0x000fce00078e000c */
.L_x_74:
[----:B------:R-:W-:Y:S05]  /*24b0*/  BSYNC.RECONVERGENT B1 ;  /* 0x0000000000017941 */ /* 0x000fea0003800200 */
.L_x_72:
[----:B------:R-:W-:Y:S02]  /*24c0*/  IMAD.MOV.U32 R22, RZ, RZ, R6 ;  /* 0x000000ffff167224 */ /* 0x000fe400078e0006 */
[----:B------:R-:W-:Y:S02]  /*24d0*/  IMAD.MOV.U32 R23, RZ, RZ, R7 ;  /* 0x000000ffff177224 */ /* 0x000fe400078e0007 */
[----:B------:R-:W-:Y:S02]  /*24e0*/  IMAD.MOV.U32 R6, RZ, RZ, R0 ;  /* 0x000000ffff067224 */ /* 0x000fe400078e0000 */
[----:B------:R-:W-:-:S04]  /*24f0*/  IMAD.MOV.U32 R7, RZ, RZ, 0x0 ;  /* 0x00000000ff077424 */ /* 0x000fc800078e00ff */
[----:B------:R-:W-:Y:S05]  /*2500*/  RET.REL.NODEC R6 `(vpci_batch_f32) ;  /* 0xffffffd806bc7950 */ /* 0x000fea0003c3ffff */
        .weak           $__internal_3_$__cuda_sm20_div_rn_f64_full
        .type           $__internal_3_$__cuda_sm20_div_rn_f64_full,@function
        .size           $__internal_3_$__cuda_sm20_div_rn_f64_full,(.L_x_85 - $__internal_3_$__cuda_sm20_div_rn_f64_full)
$__internal_3_$__cuda_sm20_div_rn_f64_full:
        /* <DEDUP_REMOVED lines=9> */
[C---:B------:R-:W-:Y:S01]  /*25a0*/  LOP3.LUT R50, R39.reuse, 0x7ff00000, RZ, 0xc0, !PT ;  /* 0x7ff0000027327812 */ /* 0x040fe200078ec0ff */
[----:B------:R-:W-:Y:S02]  /*25b0*/  @!P0 DMUL R36, R38, 8.98846567431157953865e+307 ;  /* 0x7fe0000026248828 */ /* 0x000fe40000000000 */
[----:B------:R-:W-:Y:S01]  /*25c0*/  IMAD.MOV.U32 R49, RZ, RZ, R46 ;  /* 0x000000ffff317224 */ /* 0x000fe200078e002e */
[C---:B------:R-:W-:Y:S01]  /*25d0*/  ISETP.GE.U32.AND P3, PT, R46.reuse, R50, PT ;  /* 0x000000322e00720c */ /* 0x040fe20003f66070 */
[----:B------:R-:W-:Y:S01]  /*25e0*/  @!P1 IMAD.MOV.U32 R44, RZ, RZ, RZ ;  /* 0x000000ffff2c9224 */ /* 0x000fe200078e00ff */
[----:B------:R-:W-:Y:S01]  /*25f0*/  @!P1 LOP3.LUT R45, R39, 0x7ff00000, RZ, 0xc0, !PT ;  /* 0x7ff00000272d9812 */ /* 0x000fe200078ec0ff */
[----:B------:R-:W0:Y:S03]  /*2600*/  MUFU.RCP64H R43, R37 ;  /* 0x00000025002b7308 */ /* 0x000e260000001800 */
[----:B------:R-:W-:-:S02]  /*2610*/  @!P1 ISETP.GE.U32.AND P2, PT, R46, R45, PT ;  /* 0x0000002d2e00920c */ /* 0x000fc40003f46070 */
[----:B------:R-:W-:Y:S02]  /*2620*/  @!P0 LOP3.LUT R50, R37, 0x7ff00000, RZ, 0xc0, !PT ;  /* 0x7ff0000025328812 */ /* 0x000fe400078ec0ff */
[----:B------:R-:W-:Y:S01]  /*2630*/  @!P1 SEL R45, R48, 0x63400000, !P2 ;  /* 0x63400000302d9807 */ /* 0x000fe20005000000 */
[----:B0-----:R-:W-:-:S08]  /*2640*/  DFMA R54, R42, -R36, 1 ;  /* 0x3ff000002a36742b */ /* 0x001fd00000000824 */
[----:B------:R-:W-:-:S08]  /*2650*/  DFMA R54, R54, R54, R54 ;  /* 0x000000363636722b */ /* 0x000fd00000000036 */
[----:B------:R-:W-:Y:S01]  /*2660*/  DFMA R54, R42, R54, R42 ;  /* 0x000000362a36722b */ /* 0x000fe2000000002a */
[--C-:B------:R-:W-:Y:S02]  /*2670*/  @!P1 LOP3.LUT R42, R45, 0x80000000, R41.reuse, 0xf8, !PT ;  /* 0x800000002d2a9812 */ /* 0x100fe400078ef829 */
[----:B------:R-:W-:Y:S02]  /*2680*/  SEL R43, R48, 0x63400000, !P3 ;  /* 0x63400000302b7807 */ /* 0x000fe40005800000 */
[----:B------:R-:W-:Y:S01]  /*2690*/  @!P1 LOP3.LUT R45, R42, 0x100000, RZ, 0xfc, !PT ;  /* 0x001000002a2d9812 */ /* 0x000fe200078efcff */
[----:B------:R-:W-:Y:S01]  /*26a0*/  IMAD.MOV.U32 R42, RZ, RZ, R40 ;  /* 0x000000ffff2a7224 */ /* 0x000fe200078e0028 */
[----:B------:R-:W-:-:S06]  /*26b0*/  LOP3.LUT R43, R43, 0x800fffff, R41, 0xf8, !PT ;  /* 0x800fffff2b2b7812 */ /* 0x000fcc00078ef829 */
[----:B------:R-:W-:Y:S02]  /*26c0*/  @!P1 DFMA R42, R42, 2, -R44 ;  /* 0x400000002a2a982b */ /* 0x000fe4000000082c */
[----:B------:R-:W-:-:S08]  /*26d0*/  DFMA R44, R54, -R36, 1 ;  /* 0x3ff00000362c742b */ /* 0x000fd00000000824 */
[----:B------:R-:W-:Y:S01]  /*26e0*/  @!P1 LOP3.LUT R49, R43, 0x7ff00000, RZ, 0xc0, !PT ;  /* 0x7ff000002b319812 */ /* 0x000fe200078ec0ff */
[----:B------:R-:W-:-:S04]  /*26f0*/  DFMA R54, R54, R44, R54 ;  /* 0x0000002c3636722b */ /* 0x000fc80000000036 */
[----:B------:R-:W-:-:S04]  /*2700*/  VIADD R51, R49, 0xffffffff ;  /* 0xffffffff31337836 */ /* 0x000fc80000000000 */
[----:B------:R-:W-:Y:S01]  /*2710*/  DMUL R52, R54, R42 ;  /* 0x0000002a36347228 */ /* 0x000fe20000000000 */
[----:B------:R-:W-:Y:S01]  /*2720*/  ISETP.GT.U32.AND P0, PT, R51, 0x7feffffe, PT ;  /* 0x7feffffe3300780c */ /* 0x000fe20003f04070 */
[----:B------:R-:W-:-:S05]  /*2730*/  VIADD R51, R50, 0xffffffff ;  /* 0xffffffff32337836 */ /* 0x000fca0000000000 */
[----:B------:R-:W-:Y:S01]  /*2740*/  ISETP.GT.U32.OR P0, PT, R51, 0x7feffffe, P0 ;  /* 0x7feffffe3300780c */ /* 0x000fe20000704470 */
[----:B------:R-:W-:-:S08]  /*2750*/  DFMA R44, R52, -R36, R42 ;  /* 0x80000024342c722b */ /* 0x000fd0000000002a */
[----:B------:R-:W-:-:S04]  /*2760*/  DFMA R44, R54, R44, R52 ;  /* 0x0000002c362c722b */ /* 0x000fc80000000034 */
[----:B------:R-:W-:Y:S07]  /*2770*/  @P0 BRA `(.L_x_77) ;  /* 0x00000000006c0947 */ /* 0x000fee0003800000 */
[----:B------:R-:W-:-:S04]  /*2780*/  LOP3.LUT R41, R39, 0x7ff00000, RZ, 0xc0, !PT ;  /* 0x7ff0000027297812 */ /* 0x000fc800078ec0ff */
[CC--:B------:R-:W-:Y:S02]  /*2790*/  VIADDMNMX R40, R46.reuse, -R41.reuse, 0xb9600000, !PT ;  /* 0xb96000002e287446 */ /* 0x0c0fe40007800929 */
[----:B------:R-:W-:Y:S02]  /*27a0*/  ISETP.GE.U32.AND P0, PT, R46, R41, PT ;  /* 0x000000292e00720c */ /* 0x000fe40003f06070 */
[----:B------:R-:W-:Y:S02]  /*27b0*/  VIMNMX R40, PT, PT, R40, 0x46a00000, PT ;  /* 0x46a0000028287848 */ /* 0x000fe40003fe0100 */
[----:B------:R-:W-:-:S05]  /*27c0*/  SEL R41, R48, 0x63400000, !P0 ;  /* 0x6340000030297807 */ /* 0x000fca0004000000 */
[----:B------:R-:W-:Y:S02]  /*27d0*/  IMAD.IADD R46, R40, 0x1, -R41 ;  /* 0x00000001282e7824 */ /* 0x000fe400078e0a29 */
[----:B------:R-:W-:Y:S02]  /*27e0*/  IMAD.MOV.U32 R40, RZ, RZ, RZ ;  /* 0x000000ffff287224 */ /* 0x000fe400078e00ff */
        /* <DEDUP_REMOVED lines=20> */
.L_x_77:
        /* <DEDUP_REMOVED lines=11> */
[----:B------:R-:W-:Y:S01]  /*29e0*/  @P0 LOP3.LUT R36, R53, 0x7ff00000, RZ, 0xfc, !PT ;  /* 0x7ff0000035240812 */ /* 0x000fe200078efcff */
[----:B------:R-:W-:Y:S02]  /*29f0*/  @!P0 IMAD.MOV.U32 R52, RZ, RZ, RZ ;  /* 0x000000ffff348224 */ /* 0x000fe400078e00ff */
[----:B------:R-:W-:Y:S02]  /*2a00*/  @P0 IMAD.MOV.U32 R52, RZ, RZ, RZ ;  /* 0x000000ffff340224 */ /* 0x000fe400078e00ff */
[----:B------:R-:W-:Y:S01]  /*2a10*/  @P0 IMAD.MOV.U32 R53, RZ, RZ, R36 ;  /* 0x000000ffff350224 */ /* 0x000fe200078e0024 */
[----:B------:R-:W-:Y:S06]  /*2a20*/  BRA `(.L_x_78) ;  /* 0x0000000000147947 */ /* 0x000fec0003800000 */
.L_x_80:
[----:B------:R-:W-:Y:S01]  /*2a30*/  LOP3.LUT R53, R39, 0x80000, RZ, 0xfc, !PT ;  /* 0x0008000027357812 */ /* 0x000fe200078efcff */
[----:B------:R-:W-:Y:S01]  /*2a40*/  IMAD.MOV.U32 R52, RZ, RZ, R38 ;  /* 0x000000ffff347224 */ /* 0x000fe200078e0026 */
[----:B------:R-:W-:Y:S06]  /*2a50*/  BRA `(.L_x_78) ;  /* 0x0000000000087947 */ /* 0x000fec0003800000 */
.L_x_79:
[----:B------:R-:W-:Y:S01]  /*2a60*/  LOP3.LUT R53, R41, 0x80000, RZ, 0xfc, !PT ;  /* 0x0008000029357812 */ /* 0x000fe200078efcff */
[----:B------:R-:W-:-:S07]  /*2a70*/  IMAD.MOV.U32 R52, RZ, RZ, R40 ;  /* 0x000000ffff347224 */ /* 0x000fce00078e0028 */
.L_x_78:
[----:B------:R-:W-:Y:S05]  /*2a80*/  BSYNC.RECONVERGENT B2 ;  /* 0x0000000000027941 */ /* 0x000fea0003800200 */
.L_x_76:
[----:B------:R-:W-:Y:S02]  /*2a90*/  IMAD.MOV.U32 R36, RZ, RZ, R0 ;  /* 0x000000ffff247224 */ /* 0x000fe400078e0000 */
[----:B------:R-:W-:-:S04]  /*2aa0*/  IMAD.MOV.U32 R37, RZ, RZ, 0x0 ;  /* 0x00000000ff257424 */ /* 0x000fc800078e00ff */
[----:B------:R-:W-:Y:S05]  /*2ab0*/  RET.REL.NODEC R36 `(vpci_batch_f32) ;  /* 0xffffffd424507950 */ /* 0x000fea0003c3ffff */
.L_x_81:
        /* <DEDUP_REMOVED lines=12> */
.L_x_85:


//--------------------- .nv.shared.reserved.0     --------------------------
	.section	.nv.shared.reserved.0,"aw",@nobits
	.weak		__nv_reservedSMEM_offset_0_alias
	.size		__nv_reservedSMEM_offset_0_alias, 0, 64
	.other		__nv_reservedSMEM_offset_0_alias,@"STO_CUDA_RESERVED_SHARED STV_DEFAULT"
__nv_reservedSMEM_offset_0_alias:
	.zero		0
	.zero		64


//--------------------- .nv.constant0.vpci_many_series_one_param_f32 --------------------------
	.section	.nv.constant0.vpci_many_series_one_param_f32,"a",@progbits
	.sectionflags	@""
	.align	4
.nv.constant0.vpci_many_series_one_param_f32:
	.zero		968


//--------------------- .nv.constant0.vpci_batch_f32 --------------------------
	.section	.nv.constant0.vpci_batch_f32,"a",@progbits
	.sectionflags	@""
	.align	4
.nv.constant0.vpci_batch_f32:
	.zero		976


//--------------------- SYMBOLS --------------------------

	.type		.nv.reservedSmem.offset0,@object
	.size		.nv.reservedSmem.offset0,0x4
